	.target	sm_100a

	.elftype	@"ET_EXEC"


//--------------------- .note.nv.tkinfo           --------------------------
	.section	.note.nv.tkinfo,"",@"SHT_NOTE"
	.sectionflags	@"SHF_NOTE_NV_TKINFO"
	.tkinfo
        /*0018*/ 	.word	0x00000081
        /*0030*/ 	.string	""
        /*0030*/ 	.string	"ptxas-blackwell"
        /*0030*/ 	.string	"Cuda compilation tools, release 12.9, V12.9.86"
        /*0030*/ 	.string	"Build cuda_12.9.r12.9/compiler.36037853_0"
        /*0030*/ 	.string	"-v  -suppress-debug-info  -lineinfo  -arch sm_100a "



//--------------------- .note.nv.cuver            --------------------------
	.section	.note.nv.cuver,"",@"SHT_NOTE"
	.sectionflags	@"SHF_NOTE_NV_CUVER"
        /*0018*/ 	.short	0x0001
        /*001a*/ 	.short	0x0064
        /*001c*/ 	.short	0x0001
        /*001e*/ 	.short	0x0000
        /*0020*/ 	.short	0x0001
        /*0022*/ 	.short	0x0000


//--------------------- .nv.info                  --------------------------
	.section	.nv.info,"",@"SHT_CUDA_INFO"
	.align	4


	//----- nvinfo : EIATTR_REGCOUNT
	.align		4
        /*0000*/ 	.byte	0x04, 0x2f
        /*0002*/ 	.short	(.L_4 - .L_3)
	.align		4
.L_3:
        /*0004*/ 	.word	index@(gluon_tcgen05)
        /*0008*/ 	.word	0x00000087


	//----- nvinfo : EIATTR_FRAME_SIZE
	.align		4
.L_4:
        /*000c*/ 	.byte	0x04, 0x11
        /*000e*/ 	.short	(.L_6 - .L_5)
	.align		4
.L_5:
        /*0010*/ 	.word	index@($__internal_2_$__cuda_sm10x_tcgen05_guardrail_trap_unallocated_columns_being_dealloced)
        /*0014*/ 	.word	0x00000000


	//----- nvinfo : EIATTR_FRAME_SIZE
	.align		4
.L_6:
        /*0018*/ 	.byte	0x04, 0x11
        /*001a*/ 	.short	(.L_8 - .L_7)
	.align		4
.L_7:
        /*001c*/ 	.word	index@($__internal_1_$__cuda_sm10x_tcgen05_guardrail_trap_phase_invalid_during_alloc)
        /*0020*/ 	.word	0x00000000


	//----- nvinfo : EIATTR_FRAME_SIZE
	.align		4
.L_8:
        /*0024*/ 	.byte	0x04, 0x11
        /*0026*/ 	.short	(.L_10 - .L_9)
	.align		4
.L_9:
        /*0028*/ 	.word	index@($__internal_0_$__cuda_sm10x_tcgen05_guardrail_trap_col_being_dealloced_not_returned_by_alloc)
        /*002c*/ 	.word	0x00000000


	//----- nvinfo : EIATTR_FRAME_SIZE
	.align		4
.L_10:
        /*0030*/ 	.byte	0x04, 0x11
        /*0032*/ 	.short	(.L_12 - .L_11)
	.align		4
.L_11:
        /*0034*/ 	.word	index@(gluon_tcgen05)
        /*0038*/ 	.word	0x00000000


	//----- nvinfo : EIATTR_MIN_STACK_SIZE
	.align		4
.L_12:
        /*003c*/ 	.byte	0x04, 0x12
        /*003e*/ 	.short	(.L_14 - .L_13)
	.align		4
.L_13:
        /*0040*/ 	.word	index@(gluon_tcgen05)
        /*0044*/ 	.word	0x00000000
.L_14:


//--------------------- .nv.info.gluon_tcgen05    --------------------------
	.section	.nv.info.gluon_tcgen05,"",@"SHT_CUDA_INFO"
	.sectionflags	@""
	.align	4


	//----- nvinfo : EIATTR_CUDA_API_VERSION
	.align		4
        /*0000*/ 	.byte	0x04, 0x37
        /*0002*/ 	.short	(.L_16 - .L_15)
.L_15:
        /*0004*/ 	.word	0x00000081


	//----- nvinfo : EIATTR_KPARAM_INFO
	.align		4
.L_16:
        /*0008*/ 	.byte	0x04, 0x17
        /*000a*/ 	.short	(.L_18 - .L_17)
.L_17:
        /*000c*/ 	.word	0x00000000
        /*0010*/ 	.short	0x000a
        /*0012*/ 	.short	0x0048
        /*0014*/ 	.byte	0x00, 0xf4, 0x21, 0x00


	//----- nvinfo : EIATTR_KPARAM_INFO
	.align		4
.L_18:
        /*0018*/ 	.byte	0x04, 0x17
        /*001a*/ 	.short	(.L_20 - .L_19)
.L_19:
        /*001c*/ 	.word	0x00000000
        /*0020*/ 	.short	0x0009
        /*0022*/ 	.short	0x0040
        /*0024*/ 	.byte	0x00, 0xf4, 0x21, 0x00


	//----- nvinfo : EIATTR_KPARAM_INFO
	.align		4
.L_20:
        /*0028*/ 	.byte	0x04, 0x17
        /*002a*/ 	.short	(.L_22 - .L_21)
.L_21:
        /*002c*/ 	.word	0x00000000
        /*0030*/ 	.short	0x0008
        /*0032*/ 	.short	0x0038
        /*0034*/ 	.byte	0x00, 0xf0, 0x21, 0x00


	//----- nvinfo : EIATTR_KPARAM_INFO
	.align		4
.L_22:
        /*0038*/ 	.byte	0x04, 0x17
        /*003a*/ 	.short	(.L_24 - .L_23)
.L_23:
        /*003c*/ 	.word	0x00000000
        /*0040*/ 	.short	0x0007
        /*0042*/ 	.short	0x0030
        /*0044*/ 	.byte	0x00, 0xf0, 0x21, 0x00


	//----- nvinfo : EIATTR_KPARAM_INFO
	.align		4
.L_24:
        /*0048*/ 	.byte	0x04, 0x17
        /*004a*/ 	.short	(.L_26 - .L_25)
.L_25:
        /*004c*/ 	.word	0x00000000
        /*0050*/ 	.short	0x0006
        /*0052*/ 	.short	0x0028
        /*0054*/ 	.byte	0x00, 0xf0, 0x21, 0x00


	//----- nvinfo : EIATTR_KPARAM_INFO
	.align		4
.L_26:
        /*0058*/ 	.byte	0x04, 0x17
        /*005a*/ 	.short	(.L_28 - .L_27)
.L_27:
        /*005c*/ 	.word	0x00000000
        /*0060*/ 	.short	0x0005
        /*0062*/ 	.short	0x0020
        /*0064*/ 	.byte	0x00, 0xf0, 0x11, 0x00


	//----- nvinfo : EIATTR_KPARAM_INFO
	.align		4
.L_28:
        /*0068*/ 	.byte	0x04, 0x17
        /*006a*/ 	.short	(.L_30 - .L_29)
.L_29:
        /*006c*/ 	.word	0x00000000
        /*0070*/ 	.short	0x0004
        /*0072*/ 	.short	0x001c
        /*0074*/ 	.byte	0x00, 0xf0, 0x11, 0x00


	//----- nvinfo : EIATTR_KPARAM_INFO
	.align		4
.L_30:
        /*0078*/ 	.byte	0x04, 0x17
        /*007a*/ 	.short	(.L_32 - .L_31)
.L_31:
        /*007c*/ 	.word	0x00000000
        /*0080*/ 	.short	0x0003
        /*0082*/ 	.short	0x0018
        /*0084*/ 	.byte	0x00, 0xf0, 0x11, 0x00


	//----- nvinfo : EIATTR_KPARAM_INFO
	.align		4
.L_32:
        /*0088*/ 	.byte	0x04, 0x17
        /*008a*/ 	.short	(.L_34 - .L_33)
.L_33:
        /*008c*/ 	.word	0x00000000
        /*0090*/ 	.short	0x0002
        /*0092*/ 	.short	0x0010
        /*0094*/ 	.byte	0x00, 0xf4, 0x21, 0x00


	//----- nvinfo : EIATTR_KPARAM_INFO
	.align		4
.L_34:
        /*0098*/ 	.byte	0x04, 0x17
        /*009a*/ 	.short	(.L_36 - .L_35)
.L_35:
        /*009c*/ 	.word	0x00000000
        /*00a0*/ 	.short	0x0001
        /*00a2*/ 	.short	0x0008
        /*00a4*/ 	.byte	0x00, 0xf4, 0x21, 0x00


	//----- nvinfo : EIATTR_KPARAM_INFO
	.align		4
.L_36:
        /*00a8*/ 	.byte	0x04, 0x17
        /*00aa*/ 	.short	(.L_38 - .L_37)
.L_37:
        /*00ac*/ 	.word	0x00000000
        /*00b0*/ 	.short	0x0000
        /*00b2*/ 	.short	0x0000
        /*00b4*/ 	.byte	0x00, 0xf4, 0x21, 0x00


	//----- nvinfo : EIATTR_AT_ENTRY_FRAGMENTS
	.align		4
.L_38:
        /*00b8*/ 	.byte	0x04, 0x4f
        /*00ba*/ 	.short	(.L_40 - .L_39)


	//   ....[0]....
.L_39:
        /*00bc*/ 	.word	0x00000004


	//----- nvinfo : EIATTR_RESERVED_SMEM_USED
	.align		4
.L_40:
        /*00c0*/ 	.byte	0x01, 0x41
	.zero		2


	//----- nvinfo : EIATTR_SPARSE_MMA_MASK
	.align		4
        /*00c4*/ 	.byte	0x03, 0x50
        /*00c6*/ 	.short	0x0000


	//----- nvinfo : EIATTR_TCGEN05_1CTA_USED
	.align		4
        /*00c8*/ 	.byte	0x01, 0x51
	.zero		2


	//----- nvinfo : EIATTR_MAXREG_COUNT
	.align		4
        /*00cc*/ 	.byte	0x03, 0x1b
        /*00ce*/ 	.short	0x00ff


	//----- nvinfo : EIATTR_NUM_BARRIERS
	.align		4
        /*00d0*/ 	.byte	0x02, 0x4c
        /*00d2*/ 	.byte	0x01
	.zero		1


	//----- nvinfo : EIATTR_INT_WARP_WIDE_INSTR_OFFSETS
	.align		4
        /*00d4*/ 	.byte	0x04, 0x31
        /*00d6*/ 	.short	(.L_42 - .L_41)


	//   ....[0]....
.L_41:
        /*00d8*/ 	.word	0x00001770


	//   ....[1]....
        /*00dc*/ 	.word	0x00001790


	//   ....[2]....
        /*00e0*/ 	.word	0x00001820


	//   ....[3]....
        /*00e4*/ 	.word	0x000019d0


	//   ....[4]....
        /*00e8*/ 	.word	0x000019e0


	//   ....[5]....
        /*00ec*/ 	.word	0x000019f0


	//   ....[6]....
        /*00f0*/ 	.word	0x00001a00


	//   ....[7]....
        /*00f4*/ 	.word	0x00001d20


	//   ....[8]....
        /*00f8*/ 	.word	0x00001d30


	//   ....[9]....
        /*00fc*/ 	.word	0x00001ea0


	//   ....[10]....
        /*0100*/ 	.word	0x00001ef0


	//   ....[11]....
        /*0104*/ 	.word	0x00001f00


	//   ....[12]....
        /*0108*/ 	.word	0x00001f30


	//   ....[13]....
        /*010c*/ 	.word	0x00002220


	//   ....[14]....
        /*0110*/ 	.word	0x00002230


	//   ....[15]....
        /*0114*/ 	.word	0x000024e0


	//   ....[16]....
        /*0118*/ 	.word	0x000024f0


	//   ....[17]....
        /*011c*/ 	.word	0x00002c60


	//   ....[18]....
        /*0120*/ 	.word	0x00002cb0


	//----- nvinfo : EIATTR_COOP_GROUP_MASK_REGIDS
	.align		4
.L_42:
        /*0124*/ 	.byte	0x04, 0x29
        /*0126*/ 	.short	(.L_44 - .L_43)


	//   ....[0]....
.L_43:
        /*0128*/ 	.word	0xffffffff


	//   ....[1]....
        /*012c*/ 	.word	0xffffffff


	//   ....[2]....
        /*0130*/ 	.word	0xffffffff


	//   ....[3]....
        /*0134*/ 	.word	0xffffffff


	//   ....[4]....
        /*0138*/ 	.word	0xffffffff


	//   ....[5]....
        /*013c*/ 	.word	0xffffffff


	//   ....[6]....
        /*0140*/ 	.word	0xffffffff


	//   ....[7]....
        /*0144*/ 	.word	0xffffffff


	//   ....[8]....
        /*0148*/ 	.word	0xffffffff


	//   ....[9]....
        /*014c*/ 	.word	0xffffffff


	//----- nvinfo : EIATTR_COOP_GROUP_INSTR_OFFSETS
	.align		4
.L_44:
        /*0150*/ 	.byte	0x04, 0x28
        /*0152*/ 	.short	(.L_46 - .L_45)


	//   ....[0]....
.L_45:
        /*0154*/ 	.word	0x00000050


	//   ....[1]....
        /*0158*/ 	.word	0x00000310


	//   ....[2]....
        /*015c*/ 	.word	0x00000500


	//   ....[3]....
        /*0160*/ 	.word	0x000009a0


	//   ....[4]....
        /*0164*/ 	.word	0x00000ae0


	//   ....[5]....
        /*0168*/ 	.word	0x00000fe0


	//   ....[6]....
        /*016c*/ 	.word	0x00001120


	//   ....[7]....
        /*0170*/ 	.word	0x00001610


	//   ....[8]....
        /*0174*/ 	.word	0x00002af0


	//   ....[9]....
        /*0178*/ 	.word	0x00002d60


	//----- nvinfo : EIATTR_VRC_CTA_INIT_COUNT
	.align		4
.L_46:
        /*017c*/ 	.byte	0x02, 0x4a
        /*017e*/ 	.byte	0x80
	.zero		1


	//----- nvinfo : EIATTR_MBARRIER_INSTR_OFFSETS
	.align		4
        /*0180*/ 	.byte	0x04, 0x39
        /*0182*/ 	.short	(.L_48 - .L_47)


	//   ....[0]....
.L_47:
        /*0184*/ 	.word	0x00001840
        /*0188*/ 	.word	0x000000ff
        /*018c*/ 	.word	0x00010000
        /*0190*/ 	.short	0x0100
        /*0192*/ 	.byte	0x08
	.zero		1


	//   ....[1]....
        /*0194*/ 	.word	0x00001850
        /*0198*/ 	.word	0x000000ff
        /*019c*/ 	.word	0x00010010
        /*01a0*/ 	.short	0x0100
        /*01a2*/ 	.byte	0x08
	.zero		1


	//   ....[2]....
        /*01a4*/ 	.word	0x00001900
        /*01a8*/ 	.word	0x000000ff
        /*01ac*/ 	.word	0x00010008
        /*01b0*/ 	.short	0x0100
        /*01b2*/ 	.byte	0x08
	.zero		1


	//   ....[3]....
        /*01b4*/ 	.word	0x00001910
        /*01b8*/ 	.word	0x000000ff
        /*01bc*/ 	.word	0x00010018
        /*01c0*/ 	.short	0x0100
        /*01c2*/ 	.byte	0x08
	.zero		1


	//   ....[4]....
        /*01c4*/ 	.word	0x00001ae0
        /*01c8*/ 	.word	0x000000ff
        /*01cc*/ 	.word	0x00010000
        /*01d0*/ 	.short	0x010a
        /*01d2*/ 	.byte	0x08
	.zero		1


	//   ....[5]....
        /*01d4*/ 	.word	0x00001d80
        /*01d8*/ 	.word	0x000000ff
        /*01dc*/ 	.word	0x00010010
        /*01e0*/ 	.short	0x010a
        /*01e2*/ 	.byte	0x08
	.zero		1


	//   ....[6]....
        /*01e4*/ 	.word	0x00001fa0
        /*01e8*/ 	.word	0x000000ff
        /*01ec*/ 	.word	0x00010000
        /*01f0*/ 	.short	0x010a
        /*01f2*/ 	.byte	0x1c
	.zero		1


	//   ....[7]....
        /*01f4*/ 	.word	0x00002270
        /*01f8*/ 	.word	0x000000ff
        /*01fc*/ 	.word	0x00010010
        /*0200*/ 	.short	0x010a
        /*0202*/ 	.byte	0x1c
	.zero		1


	//   ....[8]....
        /*0204*/ 	.word	0x00002340
        /*0208*/ 	.word	0x000000ff
        /*020c*/ 	.word	0x00010000
        /*0210*/ 	.short	0x0108
        /*0212*/ 	.byte	0x08
	.zero		1


	//   ....[9]....
        /*0214*/ 	.word	0x00002350
        /*0218*/ 	.word	0x000000ff
        /*021c*/ 	.word	0x00010010
        /*0220*/ 	.short	0x0108
        /*0222*/ 	.byte	0x08
	.zero		1


	//   ....[10]....
        /*0224*/ 	.word	0x000023a0
        /*0228*/ 	.word	0x000000ff
        /*022c*/ 	.word	0x00010008
        /*0230*/ 	.short	0x0108
        /*0232*/ 	.byte	0x08
	.zero		1


	//   ....[11]....
        /*0234*/ 	.word	0x000023b0
        /*0238*/ 	.word	0x000000ff
        /*023c*/ 	.word	0x00010018
        /*0240*/ 	.short	0x0108
        /*0242*/ 	.byte	0x08
	.zero		1


	//   ....[12]....
        /*0244*/ 	.word	0x00002d80
        /*0248*/ 	.word	0x000000ff
        /*024c*/ 	.word	0x00010000
        /*0250*/ 	.short	0x010a
        /*0252*/ 	.byte	0x08
	.zero		1


	//   ....[13]....
        /*0254*/ 	.word	0x00002db0
        /*0258*/ 	.word	0x000000ff
        /*025c*/ 	.word	0x00010010
        /*0260*/ 	.short	0x010a
        /*0262*/ 	.byte	0x08
	.zero		1


	//   ....[14]....
        /*0264*/ 	.word	0x00002de0
        /*0268*/ 	.word	0x000000ff
        /*026c*/ 	.word	0x00010000
        /*0270*/ 	.short	0x010a
        /*0272*/ 	.byte	0x1c
	.zero		1


	//   ....[15]....
        /*0274*/ 	.word	0x00002e10
        /*0278*/ 	.word	0x000000ff
        /*027c*/ 	.word	0x00010010
        /*0280*/ 	.short	0x010a
        /*0282*/ 	.byte	0x1c
	.zero		1


	//----- nvinfo : EIATTR_NUM_MBARRIERS
	.align		4
.L_48:
        /*0284*/ 	.byte	0x03, 0x38
        /*0286*/ 	.short	0x0004


	//----- nvinfo : EIATTR_EXIT_INSTR_OFFSETS
	.align		4
        /*0288*/ 	.byte	0x04, 0x1c
        /*028a*/ 	.short	(.L_50 - .L_49)


	//   ....[0]....
.L_49:
        /*028c*/ 	.word	0x00002d70


	//----- nvinfo : EIATTR_REQNTID
	.align		4
.L_50:
        /*0290*/ 	.byte	0x04, 0x10
        /*0292*/ 	.short	(.L_52 - .L_51)
.L_51:
        /*0294*/ 	.word	0x00000080
        /*0298*/ 	.word	0x00000001
        /*029c*/ 	.word	0x00000001


	//----- nvinfo : EIATTR_CRS_STACK_SIZE
	.align		4
.L_52:
        /*02a0*/ 	.byte	0x04, 0x1e
        /*02a2*/ 	.short	(.L_54 - .L_53)
.L_53:
        /*02a4*/ 	.word	0x00000000


	//----- nvinfo : EIATTR_CBANK_PARAM_SIZE
	.align		4
.L_54:
        /*02a8*/ 	.byte	0x03, 0x19
        /*02aa*/ 	.short	0x0050


	//----- nvinfo : EIATTR_PARAM_CBANK
	.align		4
        /*02ac*/ 	.byte	0x04, 0x0a
        /*02ae*/ 	.short	(.L_56 - .L_55)
	.align		4
.L_55:
        /*02b0*/ 	.word	index@(.nv.constant0.gluon_tcgen05)
        /*02b4*/ 	.short	0x0380
        /*02b6*/ 	.short	0x0050


	//----- nvinfo : EIATTR_SW_WAR
	.align		4
.L_56:
        /*02b8*/ 	.byte	0x04, 0x36
        /*02ba*/ 	.short	(.L_58 - .L_57)
.L_57:
        /*02bc*/ 	.word	0x00000008
.L_58:


//--------------------- .nv.compat                --------------------------
	.section	.nv.compat,"",@"SHT_CUDA_COMPAT_INFO"
	.align	4
        /*0000*/ 	.byte	0x02, 0x02, 0x02, 0x00, 0x02, 0x05, 0x05, 0x00, 0x02, 0x03, 0x03, 0x00, 0x02, 0x06, 0x01, 0x00


//--------------------- .nv.callgraph             --------------------------
	.section	.nv.callgraph,"",@"SHT_CUDA_CALLGRAPH"
	.align	4
	.sectionentsize	8
	.align		4
        /*0000*/ 	.word	0x00000000
	.align		4
        /*0004*/ 	.word	0xffffffff
	.align		4
        /*0008*/ 	.word	0x00000000
	.align		4
        /*000c*/ 	.word	0xfffffffe
	.align		4
        /*0010*/ 	.word	0x00000000
	.align		4
        /*0014*/ 	.word	0xfffffffd
	.align		4
        /*0018*/ 	.word	0x00000000
	.align		4
        /*001c*/ 	.word	0xfffffffc


//--------------------- .text.gluon_tcgen05       --------------------------
	.section	.text.gluon_tcgen05,"ax",@progbits
	.align	128
        .global         gluon_tcgen05
        .type           gluon_tcgen05,@function
        .size           gluon_tcgen05,(.L_x_77 - gluon_tcgen05)
        .other          gluon_tcgen05,@"STO_CUDA_ENTRY STV_DEFAULT"
gluon_tcgen05:
.text.gluon_tcgen05:
[----:B------:R-:W1:Y:S01]  /*0000*/  LDC R1, c[0x0][0x37c] ;  /* 0x0000df00ff017b82 */ /* 0x000e620000000800 */
[----:B------:R-:W2:Y:S02]  /*0010*/  S2R R0, SR_TID.X ;  /* 0x0000000000007919 */ /* 0x000ea40000002100 */
[----:B--2---:R-:W-:-:S13]  /*0020*/  ISETP.GE.U32.AND P2, PT, R0, 0x20, PT ;  /* 0x000000200000780c */ /* 0x004fda0003f46070 */
[----:B------:R-:W-:Y:S05]  /*0030*/  @P2 BRA `(.L_x_0) ;  /* 0x0000000000b82947 */ /* 0x000fea0003800000 */
[----:B------:R-:W2:Y:S01]  /*0040*/  S2UR UR6, SR_CgaCtaId ;  /* 0x00000000000679c3 */ /* 0x000ea20000008800 */
[----:B------:R-:W-:Y:S01]  /*0050*/  NOP ;  /* 0x0000000000007918 */ /* 0x000fe20000000000 */
[----:B------:R-:W-:Y:S02]  /*0060*/  UMOV UR4, 0x40 ;  /* 0x0000004000047882 */ /* 0x000fe40000000000 */
[----:B--2---:R-:W-:-:S09]  /*0070*/  ULEA UR4, UR6, UR4, 0x18 ;  /* 0x0000000406047291 */ /* 0x004fd2000f8ec0ff */
[----:B------:R-:W2:Y:S01]  /*0080*/  LDS.U8 R2, [UR4] ;  /* 0x00000004ff027984 */ /* 0x000ea20008000000 */
[----:B------:R-:W-:Y:S02]  /*0090*/  UMOV UR4, 0x400 ;  /* 0x0000040000047882 */ /* 0x000fe40000000000 */
[----:B------:R-:W-:Y:S01]  /*00a0*/  ULEA UR4, UR6, UR4, 0x18 ;  /* 0x0000000406047291 */ /* 0x000fe2000f8ec0ff */
[----:B--2---:R-:W-:-:S13]  /*00b0*/  ISETP.NE.AND P0, PT, R2, RZ, PT ;  /* 0x000000ff0200720c */ /* 0x004fda0003f05270 */
[----:B------:R-:W-:Y:S05]  /*00c0*/  @P0 BRA `(.L_x_1) ;  /* 0x00000000007c0947 */ /* 0x000fea0003800000 */
[----:B------:R-:W-:-:S13]  /*00d0*/  ELECT P0, URZ, PT ;  /* 0x0000000000ff782f */ /* 0x000fda0003800000 */
[----:B------:R-:W-:Y:S05]  /*00e0*/  @!P0 BRA `(.L_x_2) ;  /* 0x0000000000848947 */ /* 0x000fea0003800000 */
[----:B------:R-:W-:Y:S01]  /*00f0*/  UMOV UR5, 0x4 ;  /* 0x0000000400057882 */ /* 0x000fe20000000000 */
[----:B------:R-:W-:Y:S02]  /*0100*/  IMAD.MOV.U32 R5, RZ, RZ, 0x1 ;  /* 0x00000001ff057424 */ /* 0x000fe400078e00ff */
[----:B------:R-:W-:Y:S02]  /*0110*/  IMAD.MOV.U32 R3, RZ, RZ, 0xf ;  /* 0x0000000fff037424 */ /* 0x000fe400078e00ff */
[----:B------:R-:W-:Y:S04]  /*0120*/  DEPBAR.LE SB2, 0x36 ;  /* 0x0000ad800000791a */ /* 0x000fe80000000000 */
[----:B------:R-:W2:Y:S02]  /*0130*/  UTCATOMSWS.FIND_AND_SET.ALIGN UP0, UR5, UR5 ;  /* 0x00000005000575e3 */ /* 0x000ea40008000800 */
[----:B--2---:R-:W-:-:S04]  /*0140*/  PLOP3.LUT P0, PT, PT, PT, UP0, 0x80, 0x8 ;  /* 0x000000000008781c */ /* 0x004fc80003f0f008 */
[----:B------:R-:W-:-:S04]  /*0150*/  SEL R2, RZ, 0xffffffff, !P0 ;  /* 0xffffffffff027807 */ /* 0x000fc80004000000 */
[----:B------:R-:W-:Y:S01]  /*0160*/  ISETP.NE.AND P0, PT, R2, RZ, PT ;  /* 0x000000ff0200720c */ /* 0x000fe20003f05270 */
[----:B------:R-:W-:-:S12]  /*0170*/  IMAD.U32 R2, RZ, RZ, UR5 ;  /* 0x00000005ff027e24 */ /* 0x000fd8000f8e00ff */
[----:B------:R-:W-:Y:S05]  /*0180*/  @P0 BRA `(.L_x_3) ;  /* 0x0000000000240947 */ /* 0x000fea0003800000 */
.L_x_4:
[----:B------:R-:W-:Y:S05]  /*0190*/  NANOSLEEP 0x64 ;  /* 0x000000640000795d */ /* 0x000fea0003800000 */
[----:B------:R-:W-:-:S05]  /*01a0*/  UMOV UR5, 0x4 ;  /* 0x0000000400057882 */ /* 0x000fca0000000000 */
[----:B------:R-:W-:Y:S04]  /*01b0*/  DEPBAR.LE SB2, 0x36 ;  /* 0x0000ad800000791a */ /* 0x000fe80000000000 */
[----:B------:R-:W2:Y:S02]  /*01c0*/  UTCATOMSWS.FIND_AND_SET.ALIGN UP0, UR5, UR5 ;  /* 0x00000005000575e3 */ /* 0x000ea40008000800 */
[----:B--2---:R-:W-:-:S04]  /*01d0*/  PLOP3.LUT P0, PT, PT, PT, UP0, 0x80, 0x8 ;  /* 0x000000000008781c */ /* 0x004fc80003f0f008 */
[----:B------:R-:W-:-:S04]  /*01e0*/  SEL R2, RZ, 0xffffffff, !P0 ;  /* 0xffffffffff027807 */ /* 0x000fc80004000000 */
[----:B------:R-:W-:Y:S01]  /*01f0*/  ISETP.NE.AND P0, PT, R2, RZ, PT ;  /* 0x000000ff0200720c */ /* 0x000fe20003f05270 */
[----:B------:R-:W-:-:S12]  /*0200*/  IMAD.U32 R2, RZ, RZ, UR5 ;  /* 0x00000005ff027e24 */ /* 0x000fd8000f8e00ff */
[----:B------:R-:W-:Y:S05]  /*0210*/  @!P0 BRA `(.L_x_4) ;  /* 0xfffffffc00dc8947 */ /* 0x000fea000383ffff */
.L_x_3:
[C---:B------:R-:W-:Y:S01]  /*0220*/  VIADD R4, R2.reuse, 0x10 ;  /* 0x0000001002047836 */ /* 0x040fe20000000000 */
[----:B------:R-:W-:Y:S01]  /*0230*/  UMOV UR5, 0x50 ;  /* 0x0000005000057882 */ /* 0x000fe20000000000 */
[----:B------:R-:W-:Y:S01]  /*0240*/  SHF.L.U32 R3, R3, R2, RZ ;  /* 0x0000000203037219 */ /* 0x000fe200000006ff */
[----:B------:R-:W-:Y:S01]  /*0250*/  ULEA UR5, UR6, UR5, 0x18 ;  /* 0x0000000506057291 */ /* 0x000fe2000f8ec0ff */
[----:B------:R-:W-:Y:S01]  /*0260*/  IMAD.SHL.U32 R2, R2, 0x20, RZ ;  /* 0x0000002002027824 */ /* 0x000fe200078e00ff */
[----:B------:R-:W-:-:S04]  /*0270*/  SHF.L.U32 R4, R5, R4, RZ ;  /* 0x0000000405047219 */ /* 0x000fc800000006ff */
[----:B------:R-:W-:-:S05]  /*0280*/  LOP3.LUT R3, R4, R3, RZ, 0xfc, !PT ;  /* 0x0000000304037212 */ /* 0x000fca00078efcff */
[----:B------:R2:W-:Y:S04]  /*0290*/  ATOMS.OR RZ, [UR5], R3 ;  /* 0x00000003ffff798c */ /* 0x0005e8000b000005 */
[----:B------:R2:W-:Y:S01]  /*02a0*/  STS [UR4], R2 ;  /* 0x00000002ff007988 */ /* 0x0005e20008000804 */
[----:B------:R-:W-:Y:S05]  /*02b0*/  BRA `(.L_x_2) ;  /* 0x0000000000107947 */ /* 0x000fea0003800000 */
.L_x_1:
[----:B------:R-:W-:Y:S01]  /*02c0*/  IMAD.MOV.U32 R3, RZ, RZ, -0x1 ;  /* 0xffffffffff037424 */ /* 0x000fe200078e00ff */
[----:B------:R-:W-:-:S04]  /*02d0*/  MOV R2, 0x300 ;  /* 0x0000030000027802 */ /* 0x000fc80000000f00 */
[----:B------:R2:W-:Y:S03]  /*02e0*/  STS [UR4], R3 ;  /* 0x00000003ff007988 */ /* 0x0005e60008000804 */
[----:B-12---:R-:W-:Y:S05]  /*02f0*/  CALL.REL.NOINC `($__internal_1_$__cuda_sm10x_tcgen05_guardrail_trap_phase_invalid_during_alloc) ;  /* 0x0000002800dc7944 */ /* 0x006fea0003c00000 */
.L_x_2:
[----:B------:R-:W-:Y:S05]  /*0300*/  WARPSYNC.ALL ;  /* 0x0000000000007948 */ /* 0x000fea0003800000 */
[----:B------:R-:W-:Y:S01]  /*0310*/  NOP ;  /* 0x0000000000007918 */ /* 0x000fe20000000000 */
.L_x_0:
[----:B------:R-:W3:Y:S08]  /*0320*/  S2UR UR4, SR_CgaCtaId ;  /* 0x00000000000479c3 */ /* 0x000ef00000008800 */
[----:B------:R-:W-:Y:S01]  /*0330*/  BAR.SYNC.DEFER_BLOCKING 0x0 ;  /* 0x0000000000007b1d */ /* 0x000fe20000010000 */
[----:B------:R-:W-:-:S05]  /*0340*/  LOP3.LUT R132, R0, 0x7f, RZ, 0xc0, !PT ;  /* 0x0000007f00847812 */ /* 0x000fca00078ec0ff */
[----:B------:R-:W-:Y:S02]  /*0350*/  UMOV UR8, 0x400 ;  /* 0x0000040000087882 */ /* 0x000fe40000000000 */
[----:B------:R-:W4:Y:S08]  /*0360*/  LDC R4, c[0x0][0x398] ;  /* 0x0000e600ff047b82 */ /* 0x000f300000000800 */
[----:B------:R-:W5:Y:S01]  /*0370*/  LDC R12, c[0x0][0x3a0] ;  /* 0x0000e800ff0c7b82 */ /* 0x000f620000000800 */
[----:B---3--:R-:W-:-:S07]  /*0380*/  ULEA UR8, UR4, UR8, 0x18 ;  /* 0x0000000804087291 */ /* 0x008fce000f8ec0ff */
[----:B------:R-:W3:Y:S02]  /*0390*/  S2UR UR19, SR_CTAID.Y ;  /* 0x00000000001379c3 */ /* 0x000ee40000002600 */
[----:B--2---:R-:W2:Y:S06]  /*03a0*/  LDS R3, [UR8] ;  /* 0x00000008ff037984 */ /* 0x004eac0008000800 */
[----:B------:R-:W-:Y:S06]  /*03b0*/  BAR.SYNC.DEFER_BLOCKING 0x0 ;  /* 0x0000000000007b1d */ /* 0x000fec0000010000 */
[----:B------:R-:W-:Y:S05]  /*03c0*/  @P2 BRA `(.L_x_5) ;  /* 0x0000000000182947 */ /* 0x000fea0003800000 */
[----:B------:R-:W-:Y:S01]  /*03d0*/  ELECT P0, URZ, PT ;  /* 0x0000000000ff782f */ /* 0x000fe20003800000 */
[----:B------:R-:W-:Y:S01]  /*03e0*/  IMAD.MOV.U32 R2, RZ, RZ, 0x1 ;  /* 0x00000001ff027424 */ /* 0x000fe200078e00ff */
[----:B------:R-:W-:Y:S01]  /*03f0*/  UMOV UR5, 0x40 ;  /* 0x0000004000057882 */ /* 0x000fe20000000000 */
[----:B------:R-:W-:Y:S01]  /*0400*/  UVIRTCOUNT.DEALLOC.SMPOOL 0x80 ;  /* 0x000000800000784c */ /* 0x000fe20000000000 */
[----:B------:R-:W-:-:S09]  /*0410*/  ULEA UR5, UR4, UR5, 0x18 ;  /* 0x0000000504057291 */ /* 0x000fd2000f8ec0ff */
[----:B------:R5:W-:Y:S03]  /*0420*/  @P0 STS.U8 [UR5], R2 ;  /* 0x00000002ff000988 */ /* 0x000be60008000005 */
.L_x_5:
[----:B------:R-:W5:Y:S01]  /*0430*/  S2UR UR4, SR_CTAID.Z ;  /* 0x00000000000479c3 */ /* 0x000f620000002700 */
[----:B------:R-:W4:Y:S01]  /*0440*/  LDCU UR5, c[0x0][0x370] ;  /* 0x00006e00ff0577ac */ /* 0x000f220008000800 */
[----:B------:R-:W-:Y:S01]  /*0450*/  ISETP.GE.U32.AND P0, PT, R132, 0x20, PT ;  /* 0x000000208400780c */ /* 0x000fe20003f06070 */
[----:B----4-:R-:W-:Y:S01]  /*0460*/  VIADD R4, R4, 0xffffffff ;  /* 0xffffffff04047836 */ /* 0x010fe20000000000 */
[C---:B------:R-:W-:Y:S01]  /*0470*/  ISETP.NE.U32.AND P3, PT, R132.reuse, RZ, PT ;  /* 0x000000ff8400720c */ /* 0x040fe20003f65070 */
[----:B------:R-:W5:Y:S01]  /*0480*/  LDCU UR6, c[0x0][0x374] ;  /* 0x00006e80ff0677ac */ /* 0x000f620008000800 */
[----:B------:R-:W-:Y:S01]  /*0490*/  LEA R10, R132, UR8, 0x2 ;  /* 0x00000008840a7c11 */ /* 0x000fe2000f8e10ff */
[----:B-----5:R-:W-:Y:S01]  /*04a0*/  VIADD R11, R12, 0xffffffff ;  /* 0xffffffff0c0b7836 */ /* 0x020fe20000000000 */
[----:B------:R-:W4:Y:S01]  /*04b0*/  S2UR UR7, SR_CTAID.X ;  /* 0x00000000000779c3 */ /* 0x000f220000002500 */
[----:B------:R-:W5:Y:S01]  /*04c0*/  LDCU.64 UR20, c[0x0][0x3c0] ;  /* 0x00007800ff1477ac */ /* 0x000f620008000a00 */
[----:B--2---:R-:W-:Y:S01]  /*04d0*/  R2UR UR23, R3 ;  /* 0x00000000031772ca */ /* 0x004fe200000e0000 */
[----:B------:R-:W-:Y:S04]  /*04e0*/  BSSY.RECONVERGENT B0, `(.L_x_6) ;  /* 0x0000011000007945 */ /* 0x000fe80003800200 */
[----:B------:R2:W-:Y:S01]  /*04f0*/  @!P0 STS [R10], RZ ;  /* 0x000000ff0a008388 */ /* 0x0005e20000000800 */
[----:B------:R-:W-:-:S03]  /*0500*/  NOP ;  /* 0x0000000000007918 */ /* 0x000fc60000000000 */
[----:B------:R2:W-:Y:S01]  /*0510*/  @!P3 STS [UR8+0x24], R4 ;  /* 0x00002404ff00b988 */ /* 0x0005e20008000808 */
[----:B---3--:R-:W-:-:S03]  /*0520*/  UIMAD UR4, UR4, UR6, UR19 ;  /* 0x00000006040472a4 */ /* 0x008fc6000f8e0213 */
[----:B------:R2:W-:Y:S01]  /*0530*/  @!P3 STS [UR8+0x20], R11 ;  /* 0x0000200bff00b988 */ /* 0x0005e20008000808 */
[----:B----4-:R-:W-:-:S04]  /*0540*/  UIMAD UR4, UR4, UR5, UR7 ;  /* 0x00000005040472a4 */ /* 0x010fc8000f8e0207 */
[----:B------:R-:W-:-:S04]  /*0550*/  UIMAD UR4, UR4, 0x180, URZ ;  /* 0x00000180040478a4 */ /* 0x000fc8000f8e02ff */
[----:B-----5:R-:W-:-:S04]  /*0560*/  UIADD3 UR24, UP0, UPT, UR4, UR20, URZ ;  /* 0x0000001404187290 */ /* 0x020fc8000ff1e0ff */
[----:B------:R-:W-:Y:S01]  /*0570*/  ULEA.HI.X.SX32 UR25, UR4, UR21, 0x1, UP0 ;  /* 0x0000001504197291 */ /* 0x000fe200080f0eff */
[----:B--2---:R-:W-:Y:S11]  /*0580*/  @P3 BRA `(.L_x_7) ;  /* 0x0000000000183947 */ /* 0x004ff60003800000 */
[----:B------:R-:W2:Y:S01]  /*0590*/  LDS R2, [UR8+0x8] ;  /* 0x00000808ff027984 */ /* 0x000ea20008000800 */
[----:B------:R-:W3:Y:S01]  /*05a0*/  LDC.64 R6, c[0x0][0x380] ;  /* 0x0000e000ff067b82 */ /* 0x000ee20000000a00 */
[----:B------:R-:W-:Y:S02]  /*05b0*/  IMAD.MOV.U32 R3, RZ, RZ, 0x70 ;  /* 0x00000070ff037424 */ /* 0x000fe400078e00ff */
[----:B---3--:R3:W-:Y:S03]  /*05c0*/  STS.64 [UR8], R6 ;  /* 0x00000006ff007988 */ /* 0x0087e60008000a08 */
[----:B--2---:R-:W-:-:S05]  /*05d0*/  LOP3.LUT R2, R2, 0x10, R3, 0xd8, !PT ;  /* 0x0000001002027812 */ /* 0x004fca00078ed803 */
[----:B------:R3:W-:Y:S02]  /*05e0*/  STS [UR8+0x8], R2 ;  /* 0x00000802ff007988 */ /* 0x0007e40008000808 */
.L_x_7:
[----:B------:R-:W-:Y:S05]  /*05f0*/  BSYNC.RECONVERGENT B0 ;  /* 0x0000000000007941 */ /* 0x000fea0003800200 */
.L_x_6:
[----:B------:R-:W-:Y:S04]  /*0600*/  BSSY.RECONVERGENT B0, `(.L_x_8) ;  /* 0x000000a000007945 */ /* 0x000fe80003800200 */
[----:B------:R-:W-:Y:S05]  /*0610*/  @P3 BRA `(.L_x_9) ;  /* 0x0000000000203947 */ /* 0x000fea0003800000 */
[----:B---3--:R-:W2:Y:S01]  /*0620*/  LDS R2, [UR8+0x34] ;  /* 0x00003408ff027984 */ /* 0x008ea20008000800 */
[----:B------:R-:W-:Y:S02]  /*0630*/  IMAD.MOV.U32 R3, RZ, RZ, 0x3f000000 ;  /* 0x3f000000ff037424 */ /* 0x000fe400078e00ff */
[----:B------:R-:W-:Y:S01]  /*0640*/  @!P3 IMAD.MOV.U32 R5, RZ, RZ, 0x7f ;  /* 0x0000007fff05b424 */ /* 0x000fe200078e00ff */
[----:B------:R-:W3:Y:S02]  /*0650*/  @!P3 LDS R6, [UR8+0x38] ;  /* 0x00003808ff06b984 */ /* 0x000ee40008000800 */
[----:B--2---:R-:W-:Y:S02]  /*0660*/  LOP3.LUT R2, R2, 0xff000000, R3, 0xb8, !PT ;  /* 0xff00000002027812 */ /* 0x004fe400078eb803 */
[----:B---3--:R-:W-:-:S03]  /*0670*/  @!P3 LOP3.LUT R3, R6, 0xff, R5, 0xb8, !PT ;  /* 0x000000ff0603b812 */ /* 0x008fc600078eb805 */
[----:B------:R2:W-:Y:S04]  /*0680*/  STS [UR8+0x34], R2 ;  /* 0x00003402ff007988 */ /* 0x0005e80008000808 */
[----:B------:R2:W-:Y:S02]  /*0690*/  @!P3 STS [UR8+0x38], R3 ;  /* 0x00003803ff00b988 */ /* 0x0005e40008000808 */
.L_x_9:
[----:B------:R-:W-:Y:S05]  /*06a0*/  BSYNC.RECONVERGENT B0 ;  /* 0x0000000000007941 */ /* 0x000fea0003800200 */
.L_x_8:
[----:B------:R-:W-:Y:S04]  /*06b0*/  BSSY.RECONVERGENT B0, `(.L_x_10) ;  /* 0x000000e000007945 */ /* 0x000fe80003800200 */
[----:B------:R-:W-:Y:S05]  /*06c0*/  @P3 BRA `(.L_x_11) ;  /* 0x0000000000303947 */ /* 0x000fea0003800000 */
[----:B--2---:R-:W2:Y:S01]  /*06d0*/  LDS R3, [UR8+0x34] ;  /* 0x00003408ff037984 */ /* 0x004ea20008000800 */
[----:B------:R-:W4:Y:S03]  /*06e0*/  LDC.64 R8, c[0x0][0x3a8] ;  /* 0x0000ea00ff087b82 */ /* 0x000f260000000a00 */
[----:B---3--:R-:W3:Y:S01]  /*06f0*/  LDS R2, [UR8+0x1c] ;  /* 0x00001c08ff027984 */ /* 0x008ee20008000800 */
[C---:B----4-:R-:W-:Y:S01]  /*0700*/  SHF.L.U64.HI R6, R8.reuse, 0x1, R9 ;  /* 0x0000000108067819 */ /* 0x050fe20000010209 */
[----:B------:R-:W-:-:S03]  /*0710*/  IMAD.SHL.U32 R5, R8, 0x2, RZ ;  /* 0x0000000208057824 */ /* 0x000fc600078e00ff */
[--C-:B------:R-:W-:Y:S02]  /*0720*/  SHF.R.U32.HI R7, RZ, 0x4, R6.reuse ;  /* 0x00000004ff077819 */ /* 0x100fe40000011606 */
[----:B------:R-:W-:-:S05]  /*0730*/  SHF.R.U64 R5, R5, 0x4, R6 ;  /* 0x0000000405057819 */ /* 0x000fca0000001206 */
[----:B------:R4:W-:Y:S01]  /*0740*/  STS [UR8+0xc], R5 ;  /* 0x00000c05ff007988 */ /* 0x0009e20008000808 */
[----:B--2---:R-:W-:Y:S02]  /*0750*/  LOP3.LUT R3, R3, 0x7, RZ, 0xb8, !PT ;  /* 0x0000000703037812 */ /* 0x004fe400078eb8ff */
[----:B---3--:R-:W-:-:S03]  /*0760*/  LOP3.LUT R2, R2, 0xf, R7, 0xb8, !PT ;  /* 0x0000000f02027812 */ /* 0x008fc600078eb807 */
[----:B------:R4:W-:Y:S04]  /*0770*/  STS [UR8+0x34], R3 ;  /* 0x00003403ff007988 */ /* 0x0009e80008000808 */
[----:B------:R4:W-:Y:S02]  /*0780*/  STS [UR8+0x1c], R2 ;  /* 0x00001c02ff007988 */ /* 0x0009e40008000808 */
.L_x_11:
[----:B------:R-:W-:Y:S05]  /*0790*/  BSYNC.RECONVERGENT B0 ;  /* 0x0000000000007941 */ /* 0x000fea0003800200 */
.L_x_10:
[----:B------:R-:W-:Y:S04]  /*07a0*/  BSSY.RECONVERGENT B1, `(.L_x_12) ;  /* 0x000001a000017945 */ /* 0x000fe80003800200 */
[----:B------:R-:W-:Y:S04]  /*07b0*/  BSSY.RELIABLE B0, `(.L_x_13) ;  /* 0x0000015000007945 */ /* 0x000fe80003800100 */
[----:B------:R-:W-:Y:S05]  /*07c0*/  @P3 BRA `(.L_x_14) ;  /* 0x0000000000203947 */ /* 0x000fea0003800000 */
[----:B--234-:R-:W2:Y:S02]  /*07d0*/  LDS R2, [UR8+0x34] ;  /* 0x00003408ff027984 */ /* 0x01cea40008000800 */
[----:B--2---:R-:W-:-:S05]  /*07e0*/  LOP3.LUT R2, R2, 0x38, RZ, 0xb8, !PT ;  /* 0x0000003802027812 */ /* 0x004fca00078eb8ff */
[----:B------:R2:W-:Y:S01]  /*07f0*/  STS [UR8+0x34], R2 ;  /* 0x00003402ff007988 */ /* 0x0005e20008000808 */
[----:B------:R-:W-:Y:S05]  /*0800*/  @P3 BRA `(.L_x_15) ;  /* 0x0000000000203947 */ /* 0x000fea0003800000 */
[----:B--2---:R-:W2:Y:S01]  /*0810*/  LDS R2, [UR8+0x8] ;  /* 0x00000808ff027984 */ /* 0x004ea20008000800 */
[----:B------:R-:W-:-:S05]  /*0820*/  IMAD.MOV.U32 R3, RZ, RZ, 0x780 ;  /* 0x00000780ff037424 */ /* 0x000fca00078e00ff */
[----:B--2---:R-:W-:-:S05]  /*0830*/  LOP3.LUT R2, R2, 0x500, R3, 0xd8, !PT ;  /* 0x0000050002027812 */ /* 0x004fca00078ed803 */
[----:B------:R5:W-:Y:S02]  /*0840*/  STS [UR8+0x8], R2 ;  /* 0x00000802ff007988 */ /* 0x000be40008000808 */
.L_x_14:
[----:B------:R-:W-:Y:S05]  /*0850*/  @P3 BRA `(.L_x_16) ;  /* 0x0000000000283947 */ /* 0x000fea0003800000 */
[----:B--2345:R-:W2:Y:S02]  /*0860*/  LDS R2, [UR8+0x8] ;  /* 0x00000808ff027984 */ /* 0x03cea40008000800 */
[----:B--2---:R-:W-:-:S05]  /*0870*/  LOP3.LUT R2, R2, 0x1800, RZ, 0xb8, !PT ;  /* 0x0000180002027812 */ /* 0x004fca00078eb8ff */
[----:B------:R3:W-:Y:S02]  /*0880*/  STS [UR8+0x8], R2 ;  /* 0x00000802ff007988 */ /* 0x0007e40008000808 */
.L_x_15:
[----:B------:R-:W-:Y:S05]  /*0890*/  @P3 BREAK.RELIABLE B0 ;  /* 0x0000000000003942 */ /* 0x000fea0003800100 */
[----:B------:R-:W-:Y:S05]  /*08a0*/  @P3 BRA `(.L_x_17) ;  /* 0x0000000000243947 */ /* 0x000fea0003800000 */
[----:B------:R-:W4:Y:S01]  /*08b0*/  LDS R3, [UR8+0x8] ;  /* 0x00000808ff037984 */ /* 0x000f220008000800 */
[----:B--23--:R-:W-:-:S05]  /*08c0*/  IMAD.MOV.U32 R2, RZ, RZ, 0x6000 ;  /* 0x00006000ff027424 */ /* 0x00cfca00078e00ff */
[----:B----4-:R-:W-:-:S04]  /*08d0*/  LOP3.LUT R2, R3, 0x6000, R2, 0xd8, !PT ;  /* 0x0000600003027812 */ /* 0x010fc800078ed802 */
[----:B------:R-:W-:-:S05]  /*08e0*/  LOP3.LUT R2, R2, 0x400000, RZ, 0xb8, !PT ;  /* 0x0040000002027812 */ /* 0x000fca00078eb8ff */
[----:B------:R2:W-:Y:S02]  /*08f0*/  STS [UR8+0x8], R2 ;  /* 0x00000802ff007988 */ /* 0x0005e40008000808 */
.L_x_16:
[----:B------:R-:W-:Y:S05]  /*0900*/  BSYNC.RELIABLE B0 ;  /* 0x0000000000007941 */ /* 0x000fea0003800100 */
.L_x_13:
[----:B--2345:R-:W2:Y:S02]  /*0910*/  @!P3 LDS R2, [UR8+0x8] ;  /* 0x00000808ff02b984 */ /* 0x03cea40008000800 */
[----:B--2---:R-:W-:-:S05]  /*0920*/  @!P3 LOP3.LUT R2, R2, 0x8000, RZ, 0xb8, !PT ;  /* 0x000080000202b812 */ /* 0x004fca00078eb8ff */
[----:B------:R4:W-:Y:S02]  /*0930*/  @!P3 STS [UR8+0x8], R2 ;  /* 0x00000802ff00b988 */ /* 0x0009e40008000808 */
.L_x_17:
[----:B------:R-:W-:Y:S05]  /*0940*/  BSYNC.RECONVERGENT B1 ;  /* 0x0000000000017941 */ /* 0x000fea0003800200 */
.L_x_12:
[----:B------:R-:W-:Y:S05]  /*0950*/  WARPSYNC.ALL ;  /* 0x0000000000007948 */ /* 0x000fea0003800000 */
[----:B------:R-:W-:Y:S01]  /*0960*/  NOP ;  /* 0x0000000000007918 */ /* 0x000fe20000000000 */
[----:B------:R-:W-:Y:S05]  /*0970*/  @P0 BRA `(.L_x_18) ;  /* 0x0000000000300947 */ /* 0x000fea0003800000 */
[----:B--234-:R-:W2:Y:S01]  /*0980*/  S2R R2, SR_LANEID ;  /* 0x0000000000027919 */ /* 0x01cea20000000000 */
[----:B------:R-:W-:Y:S05]  /*0990*/  WARPSYNC.ALL ;  /* 0x0000000000007948 */ /* 0x000fea0003800000 */
[----:B------:R-:W-:Y:S01]  /*09a0*/  NOP ;  /* 0x0000000000007918 */ /* 0x000fe20000000000 */
[----:B--2---:R-:W-:-:S05]  /*09b0*/  IMAD.SHL.U32 R5, R2, 0x4, RZ ;  /* 0x0000000402057824 */ /* 0x004fca00078e00ff */
[----:B------:R-:W2:Y:S01]  /*09c0*/  LDS R7, [R5+UR8] ;  /* 0x0000000805077984 */ /* 0x000ea20008000800 */
[----:B------:R-:W-:-:S05]  /*09d0*/  IADD3 R2, P1, PT, R5, UR24, RZ ;  /* 0x0000001805027c10 */ /* 0x000fca000ff3e0ff */
[----:B------:R-:W-:-:S05]  /*09e0*/  IMAD.X R3, RZ, RZ, UR25, P1 ;  /* 0x00000019ff037e24 */ /* 0x000fca00088e06ff */
[----:B--2---:R5:W2:Y:S01]  /*09f0*/  ATOMG.E.EXCH.STRONG.GPU PT, RZ, [R2], R7 ;  /* 0x0000000702ff73a8 */ /* 0x004aa200041ee100 */
[----:B------:R-:W-:-:S04]  /*0a00*/  DEPBAR {5,4,3,2,1,0} ;  /* 0x0000003f0000791a */ /* 0x000fc80000000000 */
[----:B------:R-:W3:Y:S02]  /*0a10*/  CCTL.E.C.LDCU.IV.DEEP [UR24] ;  /* 0x0000000018007540 */ /* 0x000ee40009c08000 */
[----:B---3--:R5:W-:Y:S01]  /*0a20*/  UTMACCTL.IV [UR24] ;  /* 0x00000000180079b9 */ /* 0x008be20008000000 */
[----:B------:R-:W-:Y:S01]  /*0a30*/  NOP ;  /* 0x0000000000007918 */ /* 0x000fe20000000000 */
.L_x_18:
[----:B------:R-:W-:Y:S05]  /*0a40*/  @P0 BRA `(.L_x_19) ;  /* 0x00000000000c0947 */ /* 0x000fea0003800000 */
[----:B------:R0:W-:Y:S01]  /*0a50*/  UTMACMDFLUSH ;  /* 0x00000000000079b7 */ /* 0x0001e20000000000 */
[----:B------:R-:W-:Y:S05]  /*0a60*/  @P0 BRA `(.L_x_19) ;  /* 0x0000000000040947 */ /* 0x000fea0003800000 */
[----:B------:R-:W-:-:S04]  /*0a70*/  DEPBAR.LE SB0, 0x0 ;  /* 0x000080000000791a */ /* 0x000fc80000000000 */
.L_x_19:
[----:B------:R-:W-:Y:S05]  /*0a80*/  WARPSYNC.ALL ;  /* 0x0000000000007948 */ /* 0x000fea0003800000 */
[----:B------:R-:W-:Y:S01]  /*0a90*/  NOP ;  /* 0x0000000000007918 */ /* 0x000fe20000000000 */
[----:B--2---:R-:W-:Y:S06]  /*0aa0*/  BAR.SYNC.DEFER_BLOCKING 0x0 ;  /* 0x0000000000007b1d */ /* 0x004fec0000010000 */
[----:B------:R-:W-:Y:S02]  /*0ab0*/  BSSY.RECONVERGENT B1, `(.L_x_20) ;  /* 0x000000b000017945 */ /* 0x000fe40003800200 */
[----:B------:R-:W-:Y:S06]  /*0ac0*/  BAR.SYNC.DEFER_BLOCKING 0x0 ;  /* 0x0000000000007b1d */ /* 0x000fec0000010000 */
[----:B------:R2:W-:Y:S01]  /*0ad0*/  @!P0 STS [R10], RZ ;  /* 0x000000ff0a008388 */ /* 0x0005e20000000800 */
[----:B------:R-:W-:Y:S01]  /*0ae0*/  NOP ;  /* 0x0000000000007918 */ /* 0x000fe20000000000 */
[----:B------:R-:W-:Y:S05]  /*0af0*/  @P3 BRA `(.L_x_21) ;  /* 0x0000000000183947 */ /* 0x000fea0003800000 */
[----:B---345:R-:W3:Y:S01]  /*0b00*/  LDS R2, [UR8+0x8] ;  /* 0x00000808ff027984 */ /* 0x038ee20008000800 */
[----:B------:R-:W4:Y:S01]  /*0b10*/  LDC.64 R6, c[0x0][0x388] ;  /* 0x0000e200ff067b82 */ /* 0x000f220000000a00 */
[----:B------:R-:W-:Y:S02]  /*0b20*/  IMAD.MOV.U32 R3, RZ, RZ, 0x70 ;  /* 0x00000070ff037424 */ /* 0x000fe400078e00ff */
[----:B----4-:R4:W-:Y:S03]  /*0b30*/  STS.64 [UR8], R6 ;  /* 0x00000006ff007988 */ /* 0x0109e60008000a08 */
[----:B---3--:R-:W-:-:S05]  /*0b40*/  LOP3.LUT R2, R2, 0x10, R3, 0xd8, !PT ;  /* 0x0000001002027812 */ /* 0x008fca00078ed803 */
[----:B------:R4:W-:Y:S02]  /*0b50*/  STS [UR8+0x8], R2 ;  /* 0x00000802ff007988 */ /* 0x0009e40008000808 */
.L_x_21:
[----:B-----5:R-:W-:Y:S05]  /*0b60*/  BSYNC.RECONVERGENT B1 ;  /* 0x0000000000017941 */ /* 0x020fea0003800200 */
.L_x_20:
[----:B------:R-:W-:Y:S04]  /*0b70*/  BSSY.RECONVERGENT B2, `(.L_x_22) ;  /* 0x000000f000027945 */ /* 0x000fe80003800200 */
[----:B------:R-:W-:Y:S04]  /*0b80*/  BSSY.RELIABLE B1, `(.L_x_23) ;  /* 0x000000c000017945 */ /* 0x000fe80003800100 */
[----:B------:R-:W-:Y:S05]  /*0b90*/  @P3 BRA `(.L_x_24) ;  /* 0x0000000000283947 */ /* 0x000fea0003800000 */
[----:B---34-:R-:W3:Y:S01]  /*0ba0*/  LDS R2, [UR8+0x34] ;  /* 0x00003408ff027984 */ /* 0x018ee20008000800 */
[----:B------:R-:W-:Y:S01]  /*0bb0*/  IMAD.MOV.U32 R3, RZ, RZ, 0x3f000000 ;  /* 0x3f000000ff037424 */ /* 0x000fe200078e00ff */
[----:B------:R-:W-:Y:S05]  /*0bc0*/  @P3 BREAK.RELIABLE B1 ;  /* 0x0000000000013942 */ /* 0x000fea0003800100 */
[----:B---3--:R-:W-:-:S05]  /*0bd0*/  LOP3.LUT R2, R2, 0xff000000, R3, 0xb8, !PT ;  /* 0xff00000002027812 */ /* 0x008fca00078eb803 */
[----:B------:R3:W-:Y:S01]  /*0be0*/  STS [UR8+0x34], R2 ;  /* 0x00003402ff007988 */ /* 0x0007e20008000808 */
[----:B------:R-:W-:Y:S05]  /*0bf0*/  @P3 BRA `(.L_x_25) ;  /* 0x0000000000183947 */ /* 0x000fea0003800000 */
[----:B---3--:R-:W3:Y:S01]  /*0c00*/  LDS R2, [UR8+0x38] ;  /* 0x00003808ff027984 */ /* 0x008ee20008000800 */
[----:B------:R-:W-:-:S05]  /*0c10*/  IMAD.MOV.U32 R3, RZ, RZ, 0x7f ;  /* 0x0000007fff037424 */ /* 0x000fca00078e00ff */
[----:B---3--:R-:W-:-:S05]  /*0c20*/  LOP3.LUT R2, R2, 0xff, R3, 0xb8, !PT ;  /* 0x000000ff02027812 */ /* 0x008fca00078eb803 */
[----:B------:R5:W-:Y:S02]  /*0c30*/  STS [UR8+0x38], R2 ;  /* 0x00003802ff007988 */ /* 0x000be40008000808 */
.L_x_24:
[----:B------:R-:W-:Y:S05]  /*0c40*/  BSYNC.RELIABLE B1 ;  /* 0x0000000000017941 */ /* 0x000fea0003800100 */
.L_x_23:
[----:B------:R2:W-:Y:S02]  /*0c50*/  @!P3 STS [UR8+0x20], R11 ;  /* 0x0000200bff00b988 */ /* 0x0005e40008000808 */
.L_x_25:
[----:B------:R-:W-:Y:S05]  /*0c60*/  BSYNC.RECONVERGENT B2 ;  /* 0x0000000000027941 */ /* 0x000fea0003800200 */
.L_x_22:
[----:B------:R-:W-:Y:S05]  /*0c70*/  WARPSYNC.ALL ;  /* 0x0000000000007948 */ /* 0x000fea0003800000 */
[----:B------:R-:W-:Y:S01]  /*0c80*/  NOP ;  /* 0x0000000000007918 */ /* 0x000fe20000000000 */
[----:B------:R-:W2:Y:S01]  /*0c90*/  LDC R5, c[0x0][0x39c] ;  /* 0x0000e700ff057b82 */ /* 0x000ea20000000800 */
[----:B------:R-:W-:Y:S01]  /*0ca0*/  BSSY.RECONVERGENT B2, `(.L_x_26) ;  /* 0x0000010000027945 */ /* 0x000fe20003800200 */
[----:B--2---:R-:W-:-:S05]  /*0cb0*/  VIADD R5, R5, 0xffffffff ;  /* 0xffffffff05057836 */ /* 0x004fca0000000000 */
[----:B------:R2:W-:Y:S01]  /*0cc0*/  @!P3 STS [UR8+0x24], R5 ;  /* 0x00002405ff00b988 */ /* 0x0005e20008000808 */
[----:B------:R-:W-:Y:S05]  /*0cd0*/  @P3 BRA `(.L_x_27) ;  /* 0x0000000000303947 */ /* 0x000fea0003800000 */
[----:B------:R-:W2:Y:S01]  /*0ce0*/  LDS R3, [UR8+0x34] ;  /* 0x00003408ff037984 */ /* 0x000ea20008000800 */
[----:B----4-:R-:W4:Y:S03]  /*0cf0*/  LDC.64 R6, c[0x0][0x3b0] ;  /* 0x0000ec00ff067b82 */ /* 0x010f260000000a00 */
[----:B---3-5:R-:W3:Y:S01]  /*0d00*/  LDS R2, [UR8+0x1c] ;  /* 0x00001c08ff027984 */ /* 0x028ee20008000800 */
        /* <DEDUP_REMOVED lines=9> */
.L_x_27:
[----:B------:R-:W-:Y:S05]  /*0da0*/  BSYNC.RECONVERGENT B2 ;  /* 0x0000000000027941 */ /* 0x000fea0003800200 */
.L_x_26:
[----:B------:R-:W-:Y:S04]  /*0db0*/  BSSY.RECONVERGENT B3, `(.L_x_28) ;  /* 0x000001a000037945 */ /* 0x000fe80003800200 */
[----:B------:R-:W-:Y:S04]  /*0dc0*/  BSSY.RELIABLE B2, `(.L_x_29) ;  /* 0x0000015000027945 */ /* 0x000fe80003800100 */
[----:B------:R-:W-:Y:S05]  /*0dd0*/  @P3 BRA `(.L_x_30) ;  /* 0x0000000000203947 */ /* 0x000fea0003800000 */
[----:B---345:R-:W3:Y:S02]  /*0de0*/  LDS R2, [UR8+0x34] ;  /* 0x00003408ff027984 */ /* 0x038ee40008000800 */
[----:B---3--:R-:W-:-:S05]  /*0df0*/  LOP3.LUT R2, R2, 0x38, RZ, 0xb8, !PT ;  /* 0x0000003802027812 */ /* 0x008fca00078eb8ff */
[----:B------:R3:W-:Y:S01]  /*0e00*/  STS [UR8+0x34], R2 ;  /* 0x00003402ff007988 */ /* 0x0007e20008000808 */
[----:B------:R-:W-:Y:S05]  /*0e10*/  @P3 BRA `(.L_x_31) ;  /* 0x0000000000203947 */ /* 0x000fea0003800000 */
[----:B---3--:R-:W3:Y:S01]  /*0e20*/  LDS R2, [UR8+0x8] ;  /* 0x00000808ff027984 */ /* 0x008ee20008000800 */
[----:B------:R-:W-:-:S05]  /*0e30*/  IMAD.MOV.U32 R3, RZ, RZ, 0x780 ;  /* 0x00000780ff037424 */ /* 0x000fca00078e00ff */
[----:B---3--:R-:W-:-:S05]  /*0e40*/  LOP3.LUT R2, R2, 0x500, R3, 0xd8, !PT ;  /* 0x0000050002027812 */ /* 0x008fca00078ed803 */
[----:B------:R3:W-:Y:S02]  /*0e50*/  STS [UR8+0x8], R2 ;  /* 0x00000802ff007988 */ /* 0x0007e40008000808 */
.L_x_30:
[----:B------:R-:W-:Y:S05]  /*0e60*/  @P3 BRA `(.L_x_32) ;  /* 0x0000000000283947 */ /* 0x000fea0003800000 */
[----:B---345:R-:W3:Y:S02]  /*0e70*/  LDS R2, [UR8+0x8] ;  /* 0x00000808ff027984 */ /* 0x038ee40008000800 */
[----:B---3--:R-:W-:-:S05]  /*0e80*/  LOP3.LUT R2, R2, 0x1800, RZ, 0xb8, !PT ;  /* 0x0000180002027812 */ /* 0x008fca00078eb8ff */
[----:B------:R4:W-:Y:S02]  /*0e90*/  STS [UR8+0x8], R2 ;  /* 0x00000802ff007988 */ /* 0x0009e40008000808 */
.L_x_31:
[----:B------:R-:W-:Y:S05]  /*0ea0*/  @P3 BREAK.RELIABLE B2 ;  /* 0x0000000000023942 */ /* 0x000fea0003800100 */
[----:B------:R-:W-:Y:S05]  /*0eb0*/  @P3 BRA `(.L_x_33) ;  /* 0x0000000000243947 */ /* 0x000fea0003800000 */
[----:B---34-:R-:W3:Y:S01]  /*0ec0*/  LDS R2, [UR8+0x8] ;  /* 0x00000808ff027984 */ /* 0x018ee20008000800 */
[----:B------:R-:W-:-:S05]  /*0ed0*/  IMAD.MOV.U32 R3, RZ, RZ, 0x6000 ;  /* 0x00006000ff037424 */ /* 0x000fca00078e00ff */
[----:B---3--:R-:W-:-:S04]  /*0ee0*/  LOP3.LUT R2, R2, 0x6000, R3, 0xd8, !PT ;  /* 0x0000600002027812 */ /* 0x008fc800078ed803 */
[----:B------:R-:W-:-:S05]  /*0ef0*/  LOP3.LUT R2, R2, 0x400000, RZ, 0xb8, !PT ;  /* 0x0040000002027812 */ /* 0x000fca00078eb8ff */
[----:B------:R3:W-:Y:S02]  /*0f00*/  STS [UR8+0x8], R2 ;  /* 0x00000802ff007988 */ /* 0x0007e40008000808 */
.L_x_32:
[----:B------:R-:W-:Y:S05]  /*0f10*/  BSYNC.RELIABLE B2 ;  /* 0x0000000000027941 */ /* 0x000fea0003800100 */
.L_x_29:
[----:B---345:R-:W3:Y:S02]  /*0f20*/  @!P3 LDS R2, [UR8+0x8] ;  /* 0x00000808ff02b984 */ /* 0x038ee40008000800 */
[----:B---3--:R-:W-:-:S05]  /*0f30*/  @!P3 LOP3.LUT R2, R2, 0x8000, RZ, 0xb8, !PT ;  /* 0x000080000202b812 */ /* 0x008fca00078eb8ff */
[----:B------:R5:W-:Y:S02]  /*0f40*/  @!P3 STS [UR8+0x8], R2 ;  /* 0x00000802ff00b988 */ /* 0x000be40008000808 */
.L_x_33:
[----:B------:R-:W-:Y:S05]  /*0f50*/  BSYNC.RECONVERGENT B3 ;  /* 0x0000000000037941 */ /* 0x000fea0003800200 */
.L_x_28:
[----:B------:R-:W-:Y:S05]  /*0f60*/  WARPSYNC.ALL ;  /* 0x0000000000007948 */ /* 0x000fea0003800000 */
[----:B------:R-:W-:Y:S01]  /*0f70*/  NOP ;  /* 0x0000000000007918 */ /* 0x000fe20000000000 */
[----:B------:R-:W-:-:S04]  /*0f80*/  UIADD3 UR5, UPT, UPT, UR4, 0x80, URZ ;  /* 0x0000008004057890 */ /* 0x000fc8000fffe0ff */
[----:B------:R-:W-:-:S04]  /*0f90*/  UIADD3 UR26, UP0, UPT, UR5, UR20, URZ ;  /* 0x00000014051a7290 */ /* 0x000fc8000ff1e0ff */
[----:B------:R-:W-:Y:S01]  /*0fa0*/  ULEA.HI.X.SX32 UR27, UR5, UR21, 0x1, UP0 ;  /* 0x00000015051b7291 */ /* 0x000fe200080f0eff */
[----:B------:R-:W-:Y:S11]  /*0fb0*/  @P0 BRA `(.L_x_34) ;  /* 0x0000000000300947 */ /* 0x000ff60003800000 */
[----:B---345:R-:W3:Y:S01]  /*0fc0*/  S2R R2, SR_LANEID ;  /* 0x0000000000027919 */ /* 0x038ee20000000000 */
[----:B------:R-:W-:Y:S05]  /*0fd0*/  WARPSYNC.ALL ;  /* 0x0000000000007948 */ /* 0x000fea0003800000 */
[----:B------:R-:W-:Y:S01]  /*0fe0*/  NOP ;  /* 0x0000000000007918 */ /* 0x000fe20000000000 */
[----:B---3--:R-:W-:-:S05]  /*0ff0*/  IMAD.SHL.U32 R6, R2, 0x4, RZ ;  /* 0x0000000402067824 */ /* 0x008fca00078e00ff */
[----:B------:R-:W3:Y:S01]  /*1000*/  LDS R7, [R6+UR8] ;  /* 0x0000000806077984 */ /* 0x000ee20008000800 */
[----:B------:R-:W-:-:S05]  /*1010*/  IADD3 R2, P1, PT, R6, UR26, RZ ;  /* 0x0000001a06027c10 */ /* 0x000fca000ff3e0ff */
[----:B------:R-:W-:-:S05]  /*1020*/  IMAD.X R3, RZ, RZ, UR27, P1 ;  /* 0x0000001bff037e24 */ /* 0x000fca00088e06ff */
[----:B---3--:R3:W4:Y:S01]  /*1030*/  ATOMG.E.EXCH.STRONG.GPU PT, RZ, [R2], R7 ;  /* 0x0000000702ff73a8 */ /* 0x00872200041ee100 */
[----:B------:R-:W-:-:S04]  /*1040*/  DEPBAR {5,4,3,2,1,0} ;  /* 0x0000003f0000791a */ /* 0x000fc80000000000 */
[----:B------:R-:W5:Y:S02]  /*1050*/  CCTL.E.C.LDCU.IV.DEEP [UR26] ;  /* 0x000000001a007540 */ /* 0x000f640009c08000 */
[----:B-----5:R3:W-:Y:S01]  /*1060*/  UTMACCTL.IV [UR26] ;  /* 0x000000001a0079b9 */ /* 0x0207e20008000000 */
[----:B------:R-:W-:Y:S01]  /*1070*/  NOP ;  /* 0x0000000000007918 */ /* 0x000fe20000000000 */
.L_x_34:
[----:B------:R-:W-:Y:S05]  /*1080*/  @P0 BRA `(.L_x_35) ;  /* 0x00000000000c0947 */ /* 0x000fea0003800000 */
[----:B------:R0:W-:Y:S01]  /*1090*/  UTMACMDFLUSH ;  /* 0x00000000000079b7 */ /* 0x0001e20000000000 */
[----:B------:R-:W-:Y:S05]  /*10a0*/  @P0 BRA `(.L_x_35) ;  /* 0x0000000000040947 */ /* 0x000fea0003800000 */
[----:B------:R-:W-:-:S04]  /*10b0*/  DEPBAR.LE SB0, 0x0 ;  /* 0x000080000000791a */ /* 0x000fc80000000000 */
.L_x_35:
[----:B------:R-:W-:Y:S05]  /*10c0*/  WARPSYNC.ALL ;  /* 0x0000000000007948 */ /* 0x000fea0003800000 */
[----:B------:R-:W-:Y:S01]  /*10d0*/  NOP ;  /* 0x0000000000007918 */ /* 0x000fe20000000000 */
[----:B----4-:R-:W-:Y:S06]  /*10e0*/  BAR.SYNC.DEFER_BLOCKING 0x0 ;  /* 0x0000000000007b1d */ /* 0x010fec0000010000 */
[----:B------:R-:W-:Y:S02]  /*10f0*/  BSSY.RECONVERGENT B3, `(.L_x_36) ;  /* 0x000000b000037945 */ /* 0x000fe40003800200 */
[----:B------:R-:W-:Y:S06]  /*1100*/  BAR.SYNC.DEFER_BLOCKING 0x0 ;  /* 0x0000000000007b1d */ /* 0x000fec0000010000 */
[----:B------:R4:W-:Y:S01]  /*1110*/  @!P0 STS [R10], RZ ;  /* 0x000000ff0a008388 */ /* 0x0009e20000000800 */
[----:B------:R-:W-:Y:S01]  /*1120*/  NOP ;  /* 0x0000000000007918 */ /* 0x000fe20000000000 */
[----:B------:R-:W-:Y:S05]  /*1130*/  @P3 BRA `(.L_x_37) ;  /* 0x0000000000183947 */ /* 0x000fea0003800000 */
[----:B---3-5:R-:W3:Y:S01]  /*1140*/  LDS R2, [UR8+0x8] ;  /* 0x00000808ff027984 */ /* 0x028ee20008000800 */
[----:B------:R-:W5:Y:S01]  /*1150*/  LDC.64 R6, c[0x0][0x390] ;  /* 0x0000e400ff067b82 */ /* 0x000f620000000a00 */
[----:B------:R-:W-:Y:S02]  /*1160*/  IMAD.MOV.U32 R3, RZ, RZ, 0x70 ;  /* 0x00000070ff037424 */ /* 0x000fe400078e00ff */
[----:B-----5:R5:W-:Y:S03]  /*1170*/  STS.64 [UR8], R6 ;  /* 0x00000006ff007988 */ /* 0x020be60008000a08 */
[----:B---3--:R-:W-:-:S05]  /*1180*/  LOP3.LUT R2, R2, 0x10, R3, 0xd8, !PT ;  /* 0x0000001002027812 */ /* 0x008fca00078ed803 */
[----:B------:R5:W-:Y:S02]  /*1190*/  STS [UR8+0x8], R2 ;  /* 0x00000802ff007988 */ /* 0x000be40008000808 */
.L_x_37:
[----:B---3--:R-:W-:Y:S05]  /*11a0*/  BSYNC.RECONVERGENT B3 ;  /* 0x0000000000037941 */ /* 0x008fea0003800200 */
.L_x_36:
[----:B------:R-:W-:Y:S04]  /*11b0*/  BSSY.RECONVERGENT B4, `(.L_x_38) ;  /* 0x0000011000047945 */ /* 0x000fe80003800200 */
[----:B------:R-:W-:Y:S04]  /*11c0*/  BSSY.RELIABLE B3, `(.L_x_39) ;  /* 0x000000e000037945 */ /* 0x000fe80003800100 */
[----:B------:R-:W-:Y:S05]  /*11d0*/  @P3 BRA `(.L_x_40) ;  /* 0x0000000000243947 */ /* 0x000fea0003800000 */
[----:B-----5:R-:W3:Y:S01]  /*11e0*/  LDS R2, [UR8+0x34] ;  /* 0x00003408ff027984 */ /* 0x020ee20008000800 */
[----:B------:R-:W-:-:S05]  /*11f0*/  IMAD.MOV.U32 R3, RZ, RZ, 0x3f000000 ;  /* 0x3f000000ff037424 */ /* 0x000fca00078e00ff */
[----:B---3--:R-:W-:-:S05]  /*1200*/  LOP3.LUT R2, R2, 0xff000000, R3, 0xb8, !PT ;  /* 0xff00000002027812 */ /* 0x008fca00078eb803 */
[----:B------:R3:W-:Y:S01]  /*1210*/  STS [UR8+0x34], R2 ;  /* 0x00003402ff007988 */ /* 0x0007e20008000808 */
[----:B------:R-:W-:Y:S05]  /*1220*/  @P3 BRA `(.L_x_41) ;  /* 0x00000000001c3947 */ /* 0x000fea0003800000 */
[----:B---3--:R-:W3:Y:S01]  /*1230*/  LDS R2, [UR8+0x38] ;  /* 0x00003808ff027984 */ /* 0x008ee20008000800 */
[----:B------:R-:W-:-:S05]  /*1240*/  IMAD.MOV.U32 R3, RZ, RZ, 0x7f ;  /* 0x0000007fff037424 */ /* 0x000fca00078e00ff */
[----:B---3--:R-:W-:-:S05]  /*1250*/  LOP3.LUT R2, R2, 0xff, R3, 0xb8, !PT ;  /* 0x000000ff02027812 */ /* 0x008fca00078eb803 */
[----:B------:R3:W-:Y:S02]  /*1260*/  STS [UR8+0x38], R2 ;  /* 0x00003802ff007988 */ /* 0x0007e40008000808 */
.L_x_40:
[----:B------:R-:W-:Y:S05]  /*1270*/  @P3 BREAK.RELIABLE B3 ;  /* 0x0000000000033942 */ /* 0x000fea0003800100 */
[----:B------:R-:W-:Y:S05]  /*1280*/  @P3 BRA `(.L_x_42) ;  /* 0x00000000000c3947 */ /* 0x000fea0003800000 */
[----:B------:R2:W-:Y:S02]  /*1290*/  STS [UR8+0x20], R5 ;  /* 0x00002005ff007988 */ /* 0x0005e40008000808 */
.L_x_41:
[----:B------:R-:W-:Y:S05]  /*12a0*/  BSYNC.RELIABLE B3 ;  /* 0x0000000000037941 */ /* 0x000fea0003800100 */
.L_x_39:
[----:B------:R2:W-:Y:S02]  /*12b0*/  @!P3 STS [UR8+0x24], R4 ;  /* 0x00002404ff00b988 */ /* 0x0005e40008000808 */
.L_x_42:
[----:B------:R-:W-:Y:S05]  /*12c0*/  BSYNC.RECONVERGENT B4 ;  /* 0x0000000000047941 */ /* 0x000fea0003800200 */
.L_x_38:
[----:B------:R-:W-:Y:S05]  /*12d0*/  WARPSYNC.ALL ;  /* 0x0000000000007948 */ /* 0x000fea0003800000 */
[----:B------:R-:W-:Y:S01]  /*12e0*/  NOP ;  /* 0x0000000000007918 */ /* 0x000fe20000000000 */
[----:B------:R-:W-:Y:S04]  /*12f0*/  BSSY.RECONVERGENT B4, `(.L_x_43) ;  /* 0x000000e000047945 */ /* 0x000fe80003800200 */
[----:B------:R-:W-:Y:S05]  /*1300*/  @P3 BRA `(.L_x_44) ;  /* 0x0000000000303947 */ /* 0x000fea0003800000 */
[----:B------:R-:W2:Y:S02]  /*1310*/  LDS R3, [UR8+0x34] ;  /* 0x00003408ff037984 */ /* 0x000ea40008000800 */
[----:B--2---:R-:W2:Y:S02]  /*1320*/  LDC.64 R4, c[0x0][0x3b8] ;  /* 0x0000ee00ff047b82 */ /* 0x004ea40000000a00 */
[----:B---3-5:R-:W3:Y:S01]  /*1330*/  LDS R2, [UR8+0x1c] ;  /* 0x00001c08ff027984 */ /* 0x028ee20008000800 */
[C---:B--2---:R-:W-:Y:S01]  /*1340*/  SHF.L.U64.HI R5, R4.reuse, 0x1, R5 ;  /* 0x0000000104057819 */ /* 0x044fe20000010205 */
[----:B------:R-:W-:-:S03]  /*1350*/  IMAD.SHL.U32 R4, R4, 0x2, RZ ;  /* 0x0000000204047824 */ /* 0x000fc600078e00ff */
[--C-:B------:R-:W-:Y:S02]  /*1360*/  SHF.R.U32.HI R7, RZ, 0x4, R5.reuse ;  /* 0x00000004ff077819 */ /* 0x100fe40000011605 */
[----:B------:R-:W-:-:S05]  /*1370*/  SHF.R.U64 R4, R4, 0x4, R5 ;  /* 0x0000000404047819 */ /* 0x000fca0000001205 */
[----:B------:R2:W-:Y:S01]  /*1380*/  STS [UR8+0xc], R4 ;  /* 0x00000c04ff007988 */ /* 0x0005e20008000808 */
[----:B------:R-:W-:Y:S02]  /*1390*/  LOP3.LUT R3, R3, 0x7, RZ, 0xb8, !PT ;  /* 0x0000000703037812 */ /* 0x000fe400078eb8ff */
[----:B---3--:R-:W-:-:S03]  /*13a0*/  LOP3.LUT R2, R2, 0xf, R7, 0xb8, !PT ;  /* 0x0000000f02027812 */ /* 0x008fc600078eb807 */
[----:B------:R2:W-:Y:S04]  /*13b0*/  STS [UR8+0x34], R3 ;  /* 0x00003403ff007988 */ /* 0x0005e80008000808 */
[----:B------:R2:W-:Y:S02]  /*13c0*/  STS [UR8+0x1c], R2 ;  /* 0x00001c02ff007988 */ /* 0x0005e40008000808 */
.L_x_44:
[----:B------:R-:W-:Y:S05]  /*13d0*/  BSYNC.RECONVERGENT B4 ;  /* 0x0000000000047941 */ /* 0x000fea0003800200 */
.L_x_43:
[----:B------:R-:W-:Y:S04]  /*13e0*/  BSSY.RECONVERGENT B5, `(.L_x_45) ;  /* 0x000001a000057945 */ /* 0x000fe80003800200 */
[----:B------:R-:W-:Y:S04]  /*13f0*/  BSSY.RELIABLE B4, `(.L_x_46) ;  /* 0x0000015000047945 */ /* 0x000fe80003800100 */
[----:B------:R-:W-:Y:S05]  /*1400*/  @P3 BRA `(.L_x_47) ;  /* 0x0000000000203947 */ /* 0x000fea0003800000 */
[----:B--23-5:R-:W2:Y:S02]  /*1410*/  LDS R2, [UR8+0x34] ;  /* 0x00003408ff027984 */ /* 0x02cea40008000800 */
[----:B--2---:R-:W-:-:S05]  /*1420*/  LOP3.LUT R2, R2, 0x38, RZ, 0xb8, !PT ;  /* 0x0000003802027812 */ /* 0x004fca00078eb8ff */
[----:B------:R2:W-:Y:S01]  /*1430*/  STS [UR8+0x34], R2 ;  /* 0x00003402ff007988 */ /* 0x0005e20008000808 */
[----:B------:R-:W-:Y:S05]  /*1440*/  @P3 BRA `(.L_x_48) ;  /* 0x0000000000203947 */ /* 0x000fea0003800000 */
[----:B--2---:R-:W2:Y:S01]  /*1450*/  LDS R2, [UR8+0x8] ;  /* 0x00000808ff027984 */ /* 0x004ea20008000800 */
[----:B------:R-:W-:-:S05]  /*1460*/  IMAD.MOV.U32 R3, RZ, RZ, 0x780 ;  /* 0x00000780ff037424 */ /* 0x000fca00078e00ff */
[----:B--2---:R-:W-:-:S05]  /*1470*/  LOP3.LUT R2, R2, 0x500, R3, 0xd8, !PT ;  /* 0x0000050002027812 */ /* 0x004fca00078ed803 */
[----:B------:R2:W-:Y:S02]  /*1480*/  STS [UR8+0x8], R2 ;  /* 0x00000802ff007988 */ /* 0x0005e40008000808 */
.L_x_47:
[----:B------:R-:W-:Y:S05]  /*1490*/  @P3 BRA `(.L_x_49) ;  /* 0x0000000000283947 */ /* 0x000fea0003800000 */
[----:B--23-5:R-:W2:Y:S02]  /*14a0*/  LDS R2, [UR8+0x8] ;  /* 0x00000808ff027984 */ /* 0x02cea40008000800 */
[----:B--2---:R-:W-:-:S05]  /*14b0*/  LOP3.LUT R2, R2, 0x1800, RZ, 0xb8, !PT ;  /* 0x0000180002027812 */ /* 0x004fca00078eb8ff */
[----:B------:R3:W-:Y:S02]  /*14c0*/  STS [UR8+0x8], R2 ;  /* 0x00000802ff007988 */ /* 0x0007e40008000808 */
.L_x_48:
[----:B------:R-:W-:Y:S05]  /*14d0*/  @P3 BREAK.RELIABLE B4 ;  /* 0x0000000000043942 */ /* 0x000fea0003800100 */
[----:B------:R-:W-:Y:S05]  /*14e0*/  @P3 BRA `(.L_x_50) ;  /* 0x0000000000243947 */ /* 0x000fea0003800000 */
[----:B--23--:R-:W2:Y:S01]  /*14f0*/  LDS R2, [UR8+0x8] ;  /* 0x00000808ff027984 */ /* 0x00cea20008000800 */
[----:B------:R-:W-:-:S05]  /*1500*/  IMAD.MOV.U32 R3, RZ, RZ, 0x6000 ;  /* 0x00006000ff037424 */ /* 0x000fca00078e00ff */
[----:B--2---:R-:W-:-:S04]  /*1510*/  LOP3.LUT R2, R2, 0x6000, R3, 0xd8, !PT ;  /* 0x0000600002027812 */ /* 0x004fc800078ed803 */
[----:B------:R-:W-:-:S05]  /*1520*/  LOP3.LUT R2, R2, 0x400000, RZ, 0xb8, !PT ;  /* 0x0040000002027812 */ /* 0x000fca00078eb8ff */
[----:B------:R2:W-:Y:S02]  /*1530*/  STS [UR8+0x8], R2 ;  /* 0x00000802ff007988 */ /* 0x0005e40008000808 */
.L_x_49:
[----:B------:R-:W-:Y:S05]  /*1540*/  BSYNC.RELIABLE B4 ;  /* 0x0000000000047941 */ /* 0x000fea0003800100 */
.L_x_46:
[----:B--23-5:R-:W2:Y:S02]  /*1550*/  @!P3 LDS R2, [UR8+0x8] ;  /* 0x00000808ff02b984 */ /* 0x02cea40008000800 */
[----:B--2---:R-:W-:-:S05]  /*1560*/  @!P3 LOP3.LUT R2, R2, 0x8000, RZ, 0xb8, !PT ;  /* 0x000080000202b812 */ /* 0x004fca00078eb8ff */
[----:B------:R5:W-:Y:S02]  /*1570*/  @!P3 STS [UR8+0x8], R2 ;  /* 0x00000802ff00b988 */ /* 0x000be40008000808 */
.L_x_50:
[----:B------:R-:W-:Y:S05]  /*1580*/  BSYNC.RECONVERGENT B5 ;  /* 0x0000000000057941 */ /* 0x000fea0003800200 */
.L_x_45:
[----:B------:R-:W-:Y:S05]  /*1590*/  WARPSYNC.ALL ;  /* 0x0000000000007948 */ /* 0x000fea0003800000 */
[----:B------:R-:W-:Y:S01]  /*15a0*/  NOP ;  /* 0x0000000000007918 */ /* 0x000fe20000000000 */
[----:B------:R-:W-:-:S04]  /*15b0*/  UIADD3 UR4, UPT, UPT, UR4, 0x100, URZ ;  /* 0x0000010004047890 */ /* 0x000fc8000fffe0ff */
[----:B------:R-:W-:-:S04]  /*15c0*/  UIADD3 UR20, UP0, UPT, UR4, UR20, URZ ;  /* 0x0000001404147290 */ /* 0x000fc8000ff1e0ff */
[----:B------:R-:W-:Y:S01]  /*15d0*/  ULEA.HI.X.SX32 UR21, UR4, UR21, 0x1, UP0 ;  /* 0x0000001504157291 */ /* 0x000fe200080f0eff */
[----:B------:R-:W-:Y:S11]  /*15e0*/  @P0 BRA `(.L_x_51) ;  /* 0x0000000000300947 */ /* 0x000ff60003800000 */
[----:B--23-5:R-:W2:Y:S01]  /*15f0*/  S2R R2, SR_LANEID ;  /* 0x0000000000027919 */ /* 0x02cea20000000000 */
[----:B------:R-:W-:Y:S05]  /*1600*/  WARPSYNC.ALL ;  /* 0x0000000000007948 */ /* 0x000fea0003800000 */
[----:B------:R-:W-:Y:S01]  /*1610*/  NOP ;  /* 0x0000000000007918 */ /* 0x000fe20000000000 */
[----:B--2---:R-:W-:-:S05]  /*1620*/  IMAD.SHL.U32 R4, R2, 0x4, RZ ;  /* 0x0000000402047824 */ /* 0x004fca00078e00ff */
[----:B------:R-:W2:Y:S01]  /*1630*/  LDS R5, [R4+UR8] ;  /* 0x0000000804057984 */ /* 0x000ea20008000800 */
[----:B------:R-:W-:-:S05]  /*1640*/  IADD3 R2, P1, PT, R4, UR20, RZ ;  /* 0x0000001404027c10 */ /* 0x000fca000ff3e0ff */
[----:B------:R-:W-:-:S05]  /*1650*/  IMAD.X R3, RZ, RZ, UR21, P1 ;  /* 0x00000015ff037e24 */ /* 0x000fca00088e06ff */
[----:B--2---:R2:W3:Y:S01]  /*1660*/  ATOMG.E.EXCH.STRONG.GPU PT, RZ, [R2], R5 ;  /* 0x0000000502ff73a8 */ /* 0x0044e200041ee100 */
[----:B------:R-:W-:-:S04]  /*1670*/  DEPBAR {5,4,3,2,1,0} ;  /* 0x0000003f0000791a */ /* 0x000fc80000000000 */
[----:B------:R-:W5:Y:S02]  /*1680*/  CCTL.E.C.LDCU.IV.DEEP [UR20] ;  /* 0x0000000014007540 */ /* 0x000f640009c08000 */
[----:B-----5:R2:W-:Y:S01]  /*1690*/  UTMACCTL.IV [UR20] ;  /* 0x00000000140079b9 */ /* 0x0205e20008000000 */
[----:B------:R-:W-:Y:S01]  /*16a0*/  NOP ;  /* 0x0000000000007918 */ /* 0x000fe20000000000 */
.L_x_51:
[----:B------:R-:W-:Y:S05]  /*16b0*/  @P0 BRA `(.L_x_52) ;  /* 0x00000000000c0947 */ /* 0x000fea0003800000 */
[----:B------:R0:W-:Y:S01]  /*16c0*/  UTMACMDFLUSH ;  /* 0x00000000000079b7 */ /* 0x0001e20000000000 */
[----:B------:R-:W-:Y:S05]  /*16d0*/  @P0 BRA `(.L_x_52) ;  /* 0x0000000000040947 */ /* 0x000fea0003800000 */
[----:B------:R-:W-:-:S04]  /*16e0*/  DEPBAR.LE SB0, 0x0 ;  /* 0x000080000000791a */ /* 0x000fc80000000000 */
.L_x_52:
[----:B------:R-:W-:Y:S05]  /*16f0*/  WARPSYNC.ALL ;  /* 0x0000000000007948 */ /* 0x000fea0003800000 */
[----:B------:R-:W-:Y:S01]  /*1700*/  NOP ;  /* 0x0000000000007918 */ /* 0x000fe20000000000 */
[----:B---3--:R-:W-:Y:S01]  /*1710*/  BAR.SYNC.DEFER_BLOCKING 0x0 ;  /* 0x0000000000007b1d */ /* 0x008fe20000010000 */
[----:B--2--5:R-:W-:Y:S01]  /*1720*/  SHF.R.U32.HI R2, RZ, 0x5, R0 ;  /* 0x00000005ff027819 */ /* 0x024fe20000011600 */
[----:B------:R-:W-:Y:S01]  /*1730*/  UIADD3 UR12, UPT, UPT, UR8, 0x10010, URZ ;  /* 0x00010010080c7890 */ /* 0x000fe2000fffe0ff */
[----:B------:R-:W-:Y:S01]  /*1740*/  ISETP.GE.AND P0, PT, R12, 0x1, PT ;  /* 0x000000010c00780c */ /* 0x000fe20003f06270 */
[----:B------:R-:W-:Y:S01]  /*1750*/  USHF.L.U32 UR15, UR7, 0x7, URZ ;  /* 0x00000007070f7899 */ /* 0x000fe200080006ff */
[----:B------:R-:W-:Y:S01]  /*1760*/  R2UR UR22, R2 ;  /* 0x00000000021672ca */ /* 0x000fe200000e0000 */
[----:B------:R-:W-:Y:S01]  /*1770*/  VOTEU.ALL UP0, P3 ;  /* 0x0000000000ff7886 */ /* 0x000fe20001800000 */
[----:B------:R-:W-:Y:S01]  /*1780*/  UMOV UR4, 0x1 ;  /* 0x0000000100047882 */ /* 0x000fe20000000000 */
[----:B------:R-:W-:Y:S01]  /*1790*/  VOTEU.ALL UP1, P3 ;  /* 0x0000000000ff7886 */ /* 0x000fe20001820000 */
[----:B------:R-:W-:Y:S01]  /*17a0*/  USHF.L.U32 UR19, UR19, 0x7, URZ ;  /* 0x0000000713137899 */ /* 0x000fe200080006ff */
[----:B------:R-:W-:Y:S01]  /*17b0*/  BSSY.RECONVERGENT B5, `(.L_x_53) ;  /* 0x0000018000057945 */ /* 0x000fe20003800200 */
[----:B------:R-:W-:-:S04]  /*17c0*/  @!UP0 UIADD3 UR10, UPT, UPT, -UR4, 0x100000, URZ ;  /* 0x00100000040a8890 */ /* 0x000fc8000fffe1ff */
[----:B------:R-:W-:Y:S02]  /*17d0*/  @!UP0 USHF.L.U32 UR11, UR10, 0xb, URZ ;  /* 0x0000000b0a0b8899 */ /* 0x000fe400080006ff */
[----:B------:R-:W-:Y:S02]  /*17e0*/  @!UP0 USHF.L.U32 UR10, UR10, 0x1, URZ ;  /* 0x000000010a0a8899 */ /* 0x000fe400080006ff */
[----:B------:R-:W-:-:S04]  /*17f0*/  @!UP0 UIADD3 UR4, UPT, UPT, -UR4, 0x100000, URZ ;  /* 0x0010000004048890 */ /* 0x000fc8000fffe1ff */
[----:B------:R-:W-:Y:S02]  /*1800*/  @!UP0 USHF.L.U32 UR5, UR4, 0xb, URZ ;  /* 0x0000000b04058899 */ /* 0x000fe400080006ff */
[----:B------:R-:W-:Y:S01]  /*1810*/  @!UP0 USHF.L.U32 UR4, UR4, 0x1, URZ ;  /* 0x0000000104048899 */ /* 0x000fe200080006ff */
[----:B------:R-:W-:Y:S01]  /*1820*/  VOTEU.ALL UP0, P3 ;  /* 0x0000000000ff7886 */ /* 0x000fe20001800000 */
[----:B------:R-:W2:Y:S04]  /*1830*/  FENCE.VIEW.ASYNC.S ;  /* 0x00000000000073c6 */ /* 0x000ea80000000000 */
[----:B--2---:R2:W3:Y:S06]  /*1840*/  @!UP0 SYNCS.EXCH.64 URZ, [UR8+0x10000], UR10 ;  /* 0x0100000a08ff85b2 */ /* 0x0044ec0008000100 */
[----:B------:R2:W3:Y:S02]  /*1850*/  @!UP1 SYNCS.EXCH.64 URZ, [UR8+0x10010], UR4 ;  /* 0x0100100408ff95b2 */ /* 0x0004e40008000100 */
[----:B---3--:R-:W-:Y:S06]  /*1860*/  BAR.SYNC.DEFER_BLOCKING 0x0 ;  /* 0x0000000000007b1d */ /* 0x008fec0000010000 */
[----:B------:R-:W-:Y:S05]  /*1870*/  @P3 BRA `(.L_x_54) ;  /* 0x00000000002c3947 */ /* 0x000fea0003800000 */
[----:B--2---:R-:W-:Y:S02]  /*1880*/  UMOV UR4, 0x1 ;  /* 0x0000000100047882 */ /* 0x004fe40000000000 */
[----:B------:R-:W-:-:S04]  /*1890*/  UIADD3 UR10, UPT, UPT, -UR4, 0x100000, URZ ;  /* 0x00100000040a7890 */ /* 0x000fc8000fffe1ff */
[----:B------:R-:W-:Y:S02]  /*18a0*/  USHF.L.U32 UR11, UR10, 0xb, URZ ;  /* 0x0000000b0a0b7899 */ /* 0x000fe400080006ff */
[----:B------:R-:W-:Y:S02]  /*18b0*/  USHF.L.U32 UR10, UR10, 0x1, URZ ;  /* 0x000000010a0a7899 */ /* 0x000fe400080006ff */
[----:B------:R-:W-:-:S04]  /*18c0*/  UIADD3 UR4, UPT, UPT, -UR4, 0x100000, URZ ;  /* 0x0010000004047890 */ /* 0x000fc8000fffe1ff */
[----:B------:R-:W-:Y:S02]  /*18d0*/  USHF.L.U32 UR5, UR4, 0xb, URZ ;  /* 0x0000000b04057899 */ /* 0x000fe400080006ff */
[----:B------:R-:W-:Y:S01]  /*18e0*/  USHF.L.U32 UR4, UR4, 0x1, URZ ;  /* 0x0000000104047899 */ /* 0x000fe200080006ff */
[----:B------:R-:W2:Y:S03]  /*18f0*/  FENCE.VIEW.ASYNC.S ;  /* 0x00000000000073c6 */ /* 0x000ea60000000000 */
[----:B--2---:R3:W5:Y:S08]  /*1900*/  SYNCS.EXCH.64 URZ, [UR8+0x10008], UR10 ;  /* 0x0100080a08ff75b2 */ /* 0x0047700008000100 */
[----:B------:R3:W2:Y:S02]  /*1910*/  SYNCS.EXCH.64 URZ, [UR8+0x10018], UR4 ;  /* 0x0100180408ff75b2 */ /* 0x0006a40008000100 */
[----:B---3--:R-:W-:Y:S01]  /*1920*/  NOP ;  /* 0x0000000000007918 */ /* 0x008fe20000000000 */
.L_x_54:
[----:B--2---:R-:W-:Y:S05]  /*1930*/  BSYNC.RECONVERGENT B5 ;  /* 0x0000000000057941 */ /* 0x004fea0003800200 */
.L_x_53:
[----:B------:R-:W-:Y:S05]  /*1940*/  @!P0 BRA `(.L_x_55) ;  /* 0x0000000800708947 */ /* 0x000fea0003800000 */
[----:B-----5:R-:W-:Y:S01]  /*1950*/  BAR.SYNC.DEFER_BLOCKING 0x0 ;  /* 0x0000000000007b1d */ /* 0x020fe20000010000 */
[----:B------:R-:W-:Y:S01]  /*1960*/  @!P3 IMAD.MOV.U32 R2, RZ, RZ, 0x8000 ;  /* 0x00008000ff02b424 */ /* 0x000fe200078e00ff */
[----:B------:R-:W-:Y:S02]  /*1970*/  ELECT P1, URZ, PT ;  /* 0x0000000000ff782f */ /* 0x000fe40003820000 */
[----:B------:R-:W-:Y:S02]  /*1980*/  ELECT P0, URZ, PT ;  /* 0x0000000000ff782f */ /* 0x000fe40003800000 */
[C---:B------:R-:W-:Y:S01]  /*1990*/  ISETP.LT.U32.AND P1, PT, R132.reuse, 0x20, P1 ;  /* 0x000000208400780c */ /* 0x040fe20000f21070 */
[----:B------:R-:W-:Y:S01]  /*19a0*/  UMOV UR11, UR15 ;  /* 0x0000000f000b7c82 */ /* 0x000fe20008000000 */
[----:B------:R-:W-:Y:S01]  /*19b0*/  ISETP.LT.U32.AND P0, PT, R132, 0x20, P0 ;  /* 0x000000208400780c */ /* 0x000fe20000701070 */
[----:B------:R-:W-:-:S10]  /*19c0*/  UIADD3 UR16, UPT, UPT, UR8, 0x8000, URZ ;  /* 0x0000800008107890 */ /* 0x000fd4000fffe0ff */
[----:B------:R-:W-:Y:S01]  /*19d0*/  VOTEU.ANY UP0, P1 ;  /* 0x0000000000ff7886 */ /* 0x000fe20000800100 */
[----:B------:R-:W-:Y:S01]  /*19e0*/  VOTEU.ANY UP2, P1 ;  /* 0x0000000000ff7886 */ /* 0x000fe20000840100 */
[----:B------:R-:W-:Y:S01]  /*19f0*/  VOTEU.ANY UP1, P0 ;  /* 0x0000000000ff7886 */ /* 0x000fe20000020100 */
[----:B------:R-:W-:Y:S01]  /*1a00*/  VOTEU.ANY UP3, P0 ;  /* 0x0000000000ff7886 */ /* 0x000fe20000060100 */
[----:B------:R2:W-:Y:S01]  /*1a10*/  @!P3 SYNCS.ARRIVE.TRANS64 RZ, [UR8+0x10000], R2 ;  /* 0x01000002ffffb9a7 */ /* 0x0005e20008000008 */
[----:B------:R3:W-:Y:S06]  /*1a20*/  MEMBAR.ALL.CTA ;  /* 0x0000000000007992 */ /* 0x0007ec0000008000 */
[----:B---3--:R-:W3:Y:S01]  /*1a30*/  FENCE.VIEW.ASYNC.S ;  /* 0x00000000000073c6 */ /* 0x008ee20000000000 */
[----:B------:R-:W-:Y:S01]  /*1a40*/  @UP0 UIADD3 UR9, UPT, UPT, UR8, 0x10000, URZ ;  /* 0x0001000008090890 */ /* 0x000fe2000fffe0ff */
[----:B------:R-:W-:Y:S01]  /*1a50*/  @UP0 UMOV UR10, URZ ;  /* 0x000000ff000a0c82 */ /* 0x000fe20008000000 */
[----:B------:R-:W-:Y:S01]  /*1a60*/  @UP1 UIADD3 UR17, UPT, UPT, UR8, 0x10000, URZ ;  /* 0x0001000008111890 */ /* 0x000fe2000fffe0ff */
[----:B------:R-:W-:Y:S01]  /*1a70*/  @UP1 UMOV UR18, URZ ;  /* 0x000000ff00121c82 */ /* 0x000fe20008000000 */
[----:B------:R-:W-:Y:S01]  /*1a80*/  UISETP.NE.U32.AND UP0, UPT, UR22, URZ, UPT ;  /* 0x000000ff1600728c */ /* 0x000fe2000bf05070 */
[----:B---3--:R-:W-:Y:S06]  /*1a90*/  BAR.SYNC.DEFER_BLOCKING 0x0 ;  /* 0x0000000000007b1d */ /* 0x008fec0000010000 */
[----:B------:R2:W-:Y:S02]  /*1aa0*/  @UP2 UTMALDG.2D [UR8], [UR24] ;  /* 0x00000008180025b4 */ /* 0x0005e40008008000 */
[----:B------:R-:W-:Y:S06]  /*1ab0*/  BAR.SYNC.DEFER_BLOCKING 0x0 ;  /* 0x0000000000007b1d */ /* 0x000fec0000010000 */
[----:B------:R2:W-:Y:S02]  /*1ac0*/  @UP3 UTMALDG.2D [UR16], [UR26] ;  /* 0x000000101a0035b4 */ /* 0x0005e40008008000 */
[----:B------:R-:W-:Y:S06]  /*1ad0*/  BAR.SYNC.DEFER_BLOCKING 0x0 ;  /* 0x0000000000007b1d */ /* 0x000fec0000010000 */
[----:B------:R-:W3:Y:S02]  /*1ae0*/  SYNCS.PHASECHK.TRANS64.TRYWAIT P0, [UR8+0x10000], RZ ;  /* 0x010000ffff0075a7 */ /* 0x000ee40008001108 */
[----:B--23--:R-:W-:Y:S05]  /*1af0*/  @!P0 BRA `(.L_x_56) ;  /* 0x0000001000a08947 */ /* 0x00cfea0003800000 */
.L_x_70:
[----:B------:R-:W-:Y:S05]  /*1b00*/  BRA.U UP0, `(.L_x_57) ;  /* 0x0000000100747547 */ /* 0x000fea000b800000 */
[----:B------:R-:W-:Y:S02]  /*1b10*/  USHF.R.U32.HI UR6, URZ, 0x4, UR8 ;  /* 0x00000004ff067899 */ /* 0x000fe40008011608 */
[----:B------:R-:W-:Y:S02]  /*1b20*/  USHF.R.U32.HI UR10, URZ, 0x4, UR16 ;  /* 0x00000004ff0a7899 */ /* 0x000fe40008011610 */
[----:B------:R-:W-:Y:S02]  /*1b30*/  USGXT.U32 UR6, UR6, 0xe ;  /* 0x0000000e0606789a */ /* 0x000fe40008000000 */
[----:B------:R-:W-:Y:S02]  /*1b40*/  USGXT.U32 UR10, UR10, 0xe ;  /* 0x0000000e0a0a789a */ /* 0x000fe40008000000 */
[----:B------:R-:W-:Y:S02]  /*1b50*/  UIADD3 UR34, UP0, UPT, UR6, 0x2, URZ ;  /* 0x0000000206227890 */ /* 0x000fe4000ff1e0ff */
[----:B------:R-:W-:Y:S01]  /*1b60*/  UIADD3 UR32, UP1, UPT, UR10, 0x2, URZ ;  /* 0x000000020a207890 */ /* 0x000fe2000ff3e0ff */
[----:B------:R-:W-:Y:S01]  /*1b70*/  UMOV UR4, URZ ;  /* 0x000000ff00047c82 */ /* 0x000fe20008000000 */
[----:B------:R-:W-:Y:S01]  /*1b80*/  UMOV UR5, URZ ;  /* 0x000000ff00057c82 */ /* 0x000fe20008000000 */
[----:B------:R-:W-:-:S02]  /*1b90*/  UIADD3.X UR35, UPT, UPT, UR4, 0x40004040, URZ, UP0, !UPT ;  /* 0x4000404004237890 */ /* 0x000fc400087fe4ff */
[----:B------:R-:W-:Y:S02]  /*1ba0*/  UIADD3.X UR33, UPT, UPT, UR5, 0x40004040, URZ, UP1, !UPT ;  /* 0x4000404005217890 */ /* 0x000fe40008ffe4ff */
[----:B------:R-:W-:Y:S02]  /*1bb0*/  UIADD3.64 UR4, UPT, UPT, UR34, 0x2, URZ ;  /* 0x0000000222047897 */ /* 0x000fe4000fffe0ff */
[----:B------:R-:W-:Y:S02]  /*1bc0*/  UIADD3.64 UR16, UPT, UPT, UR32, 0x2, URZ ;  /* 0x0000000220107897 */ /* 0x000fe4000fffe0ff */
[----:B------:R-:W-:Y:S02]  /*1bd0*/  UIADD3.64 UR28, UPT, UPT, UR34, 0x4, URZ ;  /* 0x00000004221c7897 */ /* 0x000fe4000fffe0ff */
[----:B------:R-:W-:Y:S01]  /*1be0*/  UIADD3.64 UR30, UPT, UPT, UR32, 0x4, URZ ;  /* 0x00000004201e7897 */ /* 0x000fe2000fffe0ff */
[----:B------:R-:W-:Y:S01]  /*1bf0*/  UMOV UR36, 0x0 ;  /* 0x0000000000247882 */ /* 0x000fe20000000000 */
[----:B------:R-:W-:Y:S01]  /*1c00*/  UMOV UR37, 0x8200490 ;  /* 0x0820049000257882 */ /* 0x000fe20000000000 */
[----:B------:R-:W-:Y:S01]  /*1c10*/  UMOV UR7, 0x40004040 ;  /* 0x4000404000077882 */ /* 0x000fe20000000000 */
[----:B------:R-:W-:Y:S01]  /*1c20*/  UMOV UR11, 0x40004040 ;  /* 0x40004040000b7882 */ /* 0x000fe20000000000 */
[----:B------:R-:W-:Y:S01]  /*1c30*/  UMOV UR38, 0x0 ;  /* 0x0000000000267882 */ /* 0x000fe20000000000 */
[----:B------:R-:W-:Y:S01]  /*1c40*/  UMOV UR39, 0x8200490 ;  /* 0x0820049000277882 */ /* 0x000fe20000000000 */
[----:B------:R-:W-:Y:S01]  /*1c50*/  UMOV UR40, 0x0 ;  /* 0x0000000000287882 */ /* 0x000fe20000000000 */
[----:B------:R-:W-:Y:S01]  /*1c60*/  UMOV UR41, 0x8200490 ;  /* 0x0820049000297882 */ /* 0x000fe20000000000 */
[----:B------:R2:W-:Y:S01]  /*1c70*/  UTCHMMA gdesc[UR6], gdesc[UR10], tmem[UR23], tmem[UR36], idesc[UR37], !UPT ;  /* 0x00ff240a060075ea */ /* 0x0005e2000f800017 */
[----:B------:R-:W-:Y:S01]  /*1c80*/  UMOV UR42, 0x0 ;  /* 0x00000000002a7882 */ /* 0x000fe20000000000 */
[----:B------:R-:W-:Y:S01]  /*1c90*/  UMOV UR43, 0x8200490 ;  /* 0x08200490002b7882 */ /* 0x000fe20000000000 */
[----:B------:R2:W-:Y:S01]  /*1ca0*/  UTCHMMA gdesc[UR34], gdesc[UR32], tmem[UR23], tmem[UR38], idesc[UR39], UPT ;  /* 0x00ff2620220075ea */ /* 0x0005e2000b800017 */
[----:B------:R2:W-:Y:S01]  /*1cb0*/  UTCHMMA gdesc[UR4], gdesc[UR16], tmem[UR23], tmem[UR40], idesc[UR41], UPT ;  /* 0x00ff2810040075ea */ /* 0x0005e2000b800017 */
[----:B------:R2:W-:Y:S01]  /*1cc0*/  UTCHMMA gdesc[UR28], gdesc[UR30], tmem[UR23], tmem[UR42], idesc[UR43], UPT ;  /* 0x00ff2a1e1c0075ea */ /* 0x0005e2000b800017 */
[----:B------:R-:W-:Y:S01]  /*1cd0*/  NOP ;  /* 0x0000000000007918 */ /* 0x000fe20000000000 */
.L_x_57:
[----:B------:R-:W-:Y:S01]  /*1ce0*/  ELECT P0, URZ, PT ;  /* 0x0000000000ff782f */ /* 0x000fe20003800000 */
[----:B--2---:R-:W-:Y:S01]  /*1cf0*/  UMOV UR4, UR12 ;  /* 0x0000000c00047c82 */ /* 0x004fe20008000000 */
[----:B------:R-:W-:Y:S02]  /*1d00*/  UMOV UR5, URZ ;  /* 0x000000ff00057c82 */ /* 0x000fe40008000000 */
[----:B------:R-:W-:-:S13]  /*1d10*/  ISETP.LT.U32.AND P0, PT, R132, 0x20, P0 ;  /* 0x000000208400780c */ /* 0x000fda0000701070 */
[----:B------:R-:W-:Y:S01]  /*1d20*/  VOTEU.ANY UP0, P0 ;  /* 0x0000000000ff7886 */ /* 0x000fe20000000100 */
[----:B------:R-:W-:Y:S01]  /*1d30*/  VOTEU.ANY UP1, P0 ;  /* 0x0000000000ff7886 */ /* 0x000fe20000020100 */
[----:B------:R-:W-:-:S03]  /*1d40*/  ISETP.GE.U32.AND P0, PT, R12, 0x41, PT ;  /* 0x000000410c00780c */ /* 0x000fc60003f06070 */
[----:B------:R-:W-:Y:S02]  /*1d50*/  @UP0 UMOV UR4, UR4 ;  /* 0x0000000400040c82 */ /* 0x000fe40008000000 */
[----:B------:R2:W-:Y:S01]  /*1d60*/  @UP1 UTCBAR [UR4], URZ ;  /* 0x000000ff040013e9 */ /* 0x0005e200080000ff */
[----:B------:R-:W-:Y:S06]  /*1d70*/  BAR.SYNC.DEFER_BLOCKING 0x0 ;  /* 0x0000000000007b1d */ /* 0x000fec0000010000 */
[----:B------:R-:W3:Y:S02]  /*1d80*/  SYNCS.PHASECHK.TRANS64.TRYWAIT P1, [UR8+0x10010], RZ ;  /* 0x010010ffff0075a7 */ /* 0x000ee40008021108 */
[----:B--23--:R-:W-:Y:S05]  /*1d90*/  @!P1 BRA `(.L_x_58) ;  /* 0x0000001000049947 */ /* 0x00cfea0003800000 */
.L_x_71:
[----:B------:R-:W-:Y:S01]  /*1da0*/  UMOV UR4, URZ ;  /* 0x000000ff00047c82 */ /* 0x000fe20008000000 */
[----:B------:R-:W-:Y:S05]  /*1db0*/  @!P0 BRA `(.L_x_55) ;  /* 0x0000000400548947 */ /* 0x000fea0003800000 */
[----:B------:R-:W2:Y:S01]  /*1dc0*/  LDCU UR29, c[0x0][0x3a0] ;  /* 0x00007400ff1d77ac */ /* 0x000ea20008000800 */
[----:B------:R-:W-:Y:S01]  /*1dd0*/  UMOV UR9, 0x1 ;  /* 0x0000000100097882 */ /* 0x000fe20000000000 */
[----:B------:R-:W-:-:S05]  /*1de0*/  UMOV UR14, 0x40 ;  /* 0x00000040000e7882 */ /* 0x000fca0000000000 */
.L_x_62:
[----:B------:R-:W-:Y:S01]  /*1df0*/  BAR.SYNC.DEFER_BLOCKING 0x0 ;  /* 0x0000000000007b1d */ /* 0x000fe20000010000 */
[----:B------:R-:W-:Y:S01]  /*1e00*/  ULEA UR28, UR9, UR8, 0x3 ;  /* 0x00000008091c7291 */ /* 0x000fe2000f8e18ff */
[----:B------:R-:W-:Y:S01]  /*1e10*/  @!P3 IMAD.MOV.U32 R2, RZ, RZ, 0x8000 ;  /* 0x00008000ff02b424 */ /* 0x000fe200078e00ff */
[----:B------:R-:W-:Y:S01]  /*1e20*/  ELECT P1, URZ, PT ;  /* 0x0000000000ff782f */ /* 0x000fe20003820000 */
[----:B------:R-:W-:-:S03]  /*1e30*/  ULEA UR12, UR9, UR8, 0xe ;  /* 0x00000008090c7291 */ /* 0x000fc6000f8e70ff */
[----:B------:R-:W-:Y:S02]  /*1e40*/  ISETP.LT.U32.AND P1, PT, R132, 0x20, P1 ;  /* 0x000000208400780c */ /* 0x000fe40000f21070 */
[----:B------:R-:W-:Y:S01]  /*1e50*/  ELECT P0, URZ, PT ;  /* 0x0000000000ff782f */ /* 0x000fe20003800000 */
[----:B------:R-:W-:-:S03]  /*1e60*/  UIADD3 UR16, UPT, UPT, UR12, 0x8000, URZ ;  /* 0x000080000c107890 */ /* 0x000fc6000fffe0ff */
[----:B------:R-:W-:Y:S01]  /*1e70*/  ISETP.LT.U32.AND P0, PT, R132, 0x20, P0 ;  /* 0x000000208400780c */ /* 0x000fe20000701070 */
[----:B------:R-:W-:Y:S01]  /*1e80*/  UMOV UR18, UR14 ;  /* 0x0000000e00127c82 */ /* 0x000fe20008000000 */
[----:B------:R-:W-:-:S05]  /*1e90*/  USHF.L.U32 UR5, UR4, 0x1f, URZ ;  /* 0x0000001f04057899 */ /* 0x000fca00080006ff */
[----:B------:R-:W-:Y:S01]  /*1ea0*/  VOTEU.ANY UP0, P1 ;  /* 0x0000000000ff7886 */ /* 0x000fe20000800100 */
[----:B------:R3:W-:Y:S01]  /*1eb0*/  @!P3 SYNCS.ARRIVE.TRANS64 RZ, [UR28+0x10000], R2 ;  /* 0x01000002ffffb9a7 */ /* 0x0007e2000800001c */
[----:B------:R5:W-:Y:S06]  /*1ec0*/  MEMBAR.ALL.CTA ;  /* 0x0000000000007992 */ /* 0x000bec0000008000 */
[----:B-----5:R-:W5:Y:S01]  /*1ed0*/  FENCE.VIEW.ASYNC.S ;  /* 0x00000000000073c6 */ /* 0x020f620000000000 */
[----:B------:R-:W-:Y:S01]  /*1ee0*/  @UP0 UIADD3 UR13, UPT, UPT, UR28, 0x10000, URZ ;  /* 0x000100001c0d0890 */ /* 0x000fe2000fffe0ff */
[----:B-----5:R-:W-:Y:S01]  /*1ef0*/  VOTEU.ANY UP0, P1 ;  /* 0x0000000000ff7886 */ /* 0x020fe20000800100 */
[----:B------:R-:W-:Y:S01]  /*1f00*/  VOTEU.ANY UP1, P0 ;  /* 0x0000000000ff7886 */ /* 0x000fe20000020100 */
[----:B---3--:R-:W-:-:S04]  /*1f10*/  IMAD.U32 R2, RZ, RZ, UR5 ;  /* 0x00000005ff027e24 */ /* 0x008fc8000f8e00ff */
[----:B------:R-:W-:Y:S01]  /*1f20*/  @UP1 UIADD3 UR17, UPT, UPT, UR28, 0x10000, URZ ;  /* 0x000100001c111890 */ /* 0x000fe2000fffe0ff */
[----:B------:R-:W-:Y:S01]  /*1f30*/  VOTEU.ANY UP1, P0 ;  /* 0x0000000000ff7886 */ /* 0x000fe20000020100 */
[----:B------:R-:W-:Y:S06]  /*1f40*/  BAR.SYNC.DEFER_BLOCKING 0x0 ;  /* 0x0000000000007b1d */ /* 0x000fec0000010000 */
[----:B------:R3:W-:Y:S01]  /*1f50*/  @UP0 UTMALDG.2D [UR12], [UR24] ;  /* 0x0000000c180005b4 */ /* 0x0007e20008008000 */
[----:B------:R-:W-:Y:S01]  /*1f60*/  UISETP.NE.U32.AND UP0, UPT, UR22, URZ, UPT ;  /* 0x000000ff1600728c */ /* 0x000fe2000bf05070 */
[----:B------:R-:W-:Y:S06]  /*1f70*/  BAR.SYNC.DEFER_BLOCKING 0x0 ;  /* 0x0000000000007b1d */ /* 0x000fec0000010000 */
[----:B------:R3:W-:Y:S02]  /*1f80*/  @UP1 UTMALDG.2D [UR16], [UR26] ;  /* 0x000000101a0015b4 */ /* 0x0007e40008008000 */
[----:B------:R-:W-:Y:S06]  /*1f90*/  BAR.SYNC.DEFER_BLOCKING 0x0 ;  /* 0x0000000000007b1d */ /* 0x000fec0000010000 */
[----:B------:R-:W5:Y:S02]  /*1fa0*/  SYNCS.PHASECHK.TRANS64.TRYWAIT P0, [UR28+0x10000], R2 ;  /* 0x01000002ff0075a7 */ /* 0x000f64000800111c */
[----:B---3-5:R-:W-:Y:S05]  /*1fb0*/  @!P0 BRA `(.L_x_59) ;  /* 0x0000000c00888947 */ /* 0x028fea0003800000 */
.L_x_72:
        /* <DEDUP_REMOVED lines=11> */
[----:B------:R-:W-:Y:S02]  /*2070*/  UIADD3 UR6, UP0, UPT, UR16, 0x2, URZ ;  /* 0x0000000210067890 */ /* 0x000fe4000ff1e0ff */
[----:B------:R-:W-:Y:S02]  /*2080*/  UIADD3 UR32, UP1, UPT, UR30, 0x2, URZ ;  /* 0x000000021e207890 */ /* 0x000fe4000ff3e0ff */
[----:B------:R-:W-:Y:S02]  /*2090*/  UIADD3 UR34, UP2, UPT, UR16, 0x4, URZ ;  /* 0x0000000410227890 */ /* 0x000fe4000ff5e0ff */
[----:B------:R-:W-:Y:S02]  /*20a0*/  UIADD3 UR36, UP3, UPT, UR30, 0x4, URZ ;  /* 0x000000041e247890 */ /* 0x000fe4000ff7e0ff */
[----:B------:R-:W-:-:S02]  /*20b0*/  UIADD3.X UR7, UPT, UPT, UR17, URZ, URZ, UP0, !UPT ;  /* 0x000000ff11077290 */ /* 0x000fc400087fe4ff */
[----:B------:R-:W-:Y:S02]  /*20c0*/  UIADD3.X UR33, UPT, UPT, UR31, URZ, URZ, UP1, !UPT ;  /* 0x000000ff1f217290 */ /* 0x000fe40008ffe4ff */
[----:B------:R-:W-:Y:S02]  /*20d0*/  UIADD3.X UR35, UPT, UPT, UR17, URZ, URZ, UP2, !UPT ;  /* 0x000000ff11237290 */ /* 0x000fe400097fe4ff */
[----:B------:R-:W-:Y:S01]  /*20e0*/  UIADD3.X UR37, UPT, UPT, UR31, URZ, URZ, UP3, !UPT ;  /* 0x000000ff1f257290 */ /* 0x000fe20009ffe4ff */
        /* <DEDUP_REMOVED lines=8> */
[----:B------:R3:W-:Y:S01]  /*2170*/  UTCHMMA gdesc[UR10], gdesc[UR12], tmem[UR23], tmem[UR38], idesc[UR39], UPT ;  /* 0x00ff260c0a0075ea */ /* 0x0007e2000b800017 */
[----:B------:R-:W-:Y:S01]  /*2180*/  UMOV UR44, 0x0 ;  /* 0x00000000002c7882 */ /* 0x000fe20000000000 */
[----:B------:R-:W-:Y:S01]  /*2190*/  UMOV UR45, 0x8200490 ;  /* 0x08200490002d7882 */ /* 0x000fe20000000000 */
[----:B------:R3:W-:Y:S01]  /*21a0*/  UTCHMMA gdesc[UR16], gdesc[UR30], tmem[UR23], tmem[UR40], idesc[UR41], UPT ;  /* 0x00ff281e100075ea */ /* 0x0007e2000b800017 */
[----:B------:R3:W-:Y:S01]  /*21b0*/  UTCHMMA gdesc[UR6], gdesc[UR32], tmem[UR23], tmem[UR42], idesc[UR43], UPT ;  /* 0x00ff2a20060075ea */ /* 0x0007e2000b800017 */
[----:B------:R3:W-:Y:S01]  /*21c0*/  UTCHMMA gdesc[UR34], gdesc[UR36], tmem[UR23], tmem[UR44], idesc[UR45], UPT ;  /* 0x00ff2c24220075ea */ /* 0x0007e2000b800017 */
[----:B------:R-:W-:Y:S01]  /*21d0*/  NOP ;  /* 0x0000000000007918 */ /* 0x000fe20000000000 */
.L_x_60:
[----:B------:R-:W-:Y:S01]  /*21e0*/  ELECT P0, URZ, PT ;  /* 0x0000000000ff782f */ /* 0x000fe20003800000 */
[----:B---3--:R-:W-:-:S03]  /*21f0*/  UIADD3 UR6, UPT, UPT, UR28, 0x10010, URZ ;  /* 0x000100101c067890 */ /* 0x008fc6000fffe0ff */
[----:B------:R-:W-:Y:S01]  /*2200*/  ISETP.LT.U32.AND P0, PT, R132, 0x20, P0 ;  /* 0x000000208400780c */ /* 0x000fe20000701070 */
[----:B------:R-:W-:-:S12]  /*2210*/  UMOV UR7, URZ ;  /* 0x000000ff00077c82 */ /* 0x000fd80008000000 */
[----:B------:R-:W-:Y:S01]  /*2220*/  VOTEU.ANY UP0, P0 ;  /* 0x0000000000ff7886 */ /* 0x000fe20000000100 */
[----:B------:R-:W-:-:S04]  /*2230*/  VOTEU.ANY UP1, P0 ;  /* 0x0000000000ff7886 */ /* 0x000fc80000020100 */
[----:B------:R-:W-:Y:S02]  /*2240*/  @UP0 UMOV UR6, UR6 ;  /* 0x0000000600060c82 */ /* 0x000fe40008000000 */
[----:B------:R3:W-:Y:S01]  /*2250*/  @UP1 UTCBAR [UR6], URZ ;  /* 0x000000ff060013e9 */ /* 0x0007e200080000ff */
[----:B------:R-:W-:Y:S06]  /*2260*/  BAR.SYNC.DEFER_BLOCKING 0x0 ;  /* 0x0000000000007b1d */ /* 0x000fec0000010000 */
[----:B------:R-:W5:Y:S02]  /*2270*/  SYNCS.PHASECHK.TRANS64.TRYWAIT P0, [UR28+0x10010], R2 ;  /* 0x01001002ff0075a7 */ /* 0x000f64000800111c */
[----:B---3-5:R-:W-:Y:S05]  /*2280*/  @!P0 BRA `(.L_x_61) ;  /* 0x0000000800e08947 */ /* 0x028fea0003800000 */
.L_x_73:
[----:B------:R-:W-:Y:S02]  /*2290*/  UIADD3 UR9, UPT, UPT, UR9, 0x1, URZ ;  /* 0x0000000109097890 */ /* 0x000fe4000fffe0ff */
[----:B------:R-:W-:Y:S02]  /*22a0*/  UIADD3 UR14, UPT, UPT, UR14, 0x40, URZ ;  /* 0x000000400e0e7890 */ /* 0x000fe4000fffe0ff */
[----:B------:R-:W-:-:S04]  /*22b0*/  UISETP.NE.U32.AND UP0, UPT, UR9, 0x2, UPT ;  /* 0x000000020900788c */ /* 0x000fc8000bf05070 */
[----:B------:R-:W-:Y:S02]  /*22c0*/  USEL UR5, URZ, 0x1, UP0 ;  /* 0x00000001ff057887 */ /* 0x000fe40008000000 */
[----:B------:R-:W-:Y:S02]  /*22d0*/  USEL UR9, UR9, URZ, UP0 ;  /* 0x000000ff09097287 */ /* 0x000fe40008000000 */
[----:B--2---:R-:W-:Y:S02]  /*22e0*/  UISETP.GE.AND UP0, UPT, UR14, UR29, UPT ;  /* 0x0000001d0e00728c */ /* 0x004fe4000bf06270 */
[----:B------:R-:W-:-:S07]  /*22f0*/  ULOP3.LUT UR4, UR4, UR5, URZ, 0x3c, !UPT ;  /* 0x0000000504047292 */ /* 0x000fce000f8e3cff */
[----:B------:R-:W-:Y:S05]  /*2300*/  BRA.U !UP0, `(.L_x_62) ;  /* 0xfffffff908b87547 */ /* 0x000fea000b83ffff */
.L_x_55:
[----:B-----5:R-:W-:Y:S06]  /*2310*/  BAR.SYNC.DEFER_BLOCKING 0x0 ;  /* 0x0000000000007b1d */ /* 0x020fec0000010000 */
[----:B------:R-:W-:Y:S04]  /*2320*/  BSSY.RECONVERGENT B5, `(.L_x_63) ;  /* 0x0000004000057945 */ /* 0x000fe80003800200 */
[----:B------:R-:W-:Y:S05]  /*2330*/  @P3 BRA `(.L_x_64) ;  /* 0x0000000000083947 */ /* 0x000fea0003800000 */
[----:B------:R-:W2:Y:S02]  /*2340*/  SYNCS.CCTL.IV [UR8+0x10000] ;  /* 0x01000000ff0079b1 */ /* 0x000ea40008000008 */
[----:B--2---:R-:W2:Y:S02]  /*2350*/  SYNCS.CCTL.IV [UR8+0x10010] ;  /* 0x01001000ff0079b1 */ /* 0x004ea40008000008 */
.L_x_64:
[----:B------:R-:W-:Y:S05]  /*2360*/  BSYNC.RECONVERGENT B5 ;  /* 0x0000000000057941 */ /* 0x000fea0003800200 */
.L_x_63:
[----:B--2---:R-:W-:Y:S06]  /*2370*/  BAR.SYNC.DEFER_BLOCKING 0x0 ;  /* 0x0000000000007b1d */ /* 0x004fec0000010000 */
[----:B------:R-:W-:Y:S04]  /*2380*/  BSSY.RECONVERGENT B5, `(.L_x_65) ;  /* 0x0000004000057945 */ /* 0x000fe80003800200 */
[----:B------:R-:W-:Y:S05]  /*2390*/  @P3 BRA `(.L_x_66) ;  /* 0x0000000000083947 */ /* 0x000fea0003800000 */
[----:B------:R-:W2:Y:S02]  /*23a0*/  SYNCS.CCTL.IV [UR8+0x10008] ;  /* 0x01000800ff0079b1 */ /* 0x000ea40008000008 */
[----:B--2---:R-:W2:Y:S02]  /*23b0*/  SYNCS.CCTL.IV [UR8+0x10018] ;  /* 0x01001800ff0079b1 */ /* 0x004ea40008000008 */
.L_x_66:
[----:B------:R-:W-:Y:S05]  /*23c0*/  BSYNC.RECONVERGENT B5 ;  /* 0x0000000000057941 */ /* 0x000fea0003800200 */
.L_x_65:
[----:B------:R-:W-:Y:S01]  /*23d0*/  USHF.L.U32 UR4, UR22, 0x15, URZ ;  /* 0x0000001516047899 */ /* 0x000fe200080006ff */
[C---:B------:R-:W-:Y:S01]  /*23e0*/  IMAD.SHL.U32 R2, R0.reuse, 0x80, RZ ;  /* 0x0000008000027824 */ /* 0x040fe200078e00ff */
[----:B------:R-:W-:Y:S01]  /*23f0*/  ELECT P0, URZ, PT ;  /* 0x0000000000ff782f */ /* 0x000fe20003800000 */
[----:B------:R-:W-:Y:S01]  /*2400*/  IMAD.SHL.U32 R3, R0, 0x10, RZ ;  /* 0x0000001000037824 */ /* 0x000fe200078e00ff */
[----:B------:R-:W-:Y:S02]  /*2410*/  ULOP3.LUT UR4, UR4, 0x600000, URZ, 0xc0, !UPT ;  /* 0x0060000004047892 */ /* 0x000fe4000f8ec0ff */
[----:B------:R-:W-:Y:S01]  /*2420*/  LOP3.LUT R0, R2, 0x3f80, RZ, 0xc0, !PT ;  /* 0x00003f8002007812 */ /* 0x000fe200078ec0ff */
[----:B------:R-:W-:Y:S01]  /*2430*/  ULOP3.LUT UR22, UR22, 0x1, URZ, 0xc0, !UPT ;  /* 0x0000000116167892 */ /* 0x000fe2000f8ec0ff */
[----:B------:R-:W-:Y:S01]  /*2440*/  ISETP.LT.U32.AND P0, PT, R132, 0x40, P0 ;  /* 0x000000408400780c */ /* 0x000fe20000701070 */
[----:B------:R-:W-:Y:S01]  /*2450*/  UIADD3 UR4, UPT, UPT, UR23, UR4, URZ ;  /* 0x0000000417047290 */ /* 0x000fe2000fffe0ff */
[----:B------:R-:W-:Y:S01]  /*2460*/  LOP3.LUT R0, R0, 0x70, R3, 0xf8, !PT ;  /* 0x0000007000007812 */ /* 0x000fe200078ef803 */
[----:B------:R-:W-:Y:S01]  /*2470*/  ULEA UR5, UR22, UR19, 0x6 ;  /* 0x0000001316057291 */ /* 0x000fe2000f8e30ff */
[----:B------:R-:W-:-:S02]  /*2480*/  UMOV UR6, UR15 ;  /* 0x0000000f00067c82 */ /* 0x000fc40008000000 */
[C---:B------:R-:W-:Y:S02]  /*2490*/  LOP3.LUT R2, R0.reuse, 0x10, RZ, 0x3c, !PT ;  /* 0x0000001000027812 */ /* 0x040fe400078e3cff */
[----:B------:R-:W-:Y:S02]  /*24a0*/  LOP3.LUT R3, R0, 0x20, RZ, 0x3c, !PT ;  /* 0x0000002000037812 */ /* 0x000fe400078e3cff */
[----:B----4-:R-:W3:Y:S01]  /*24b0*/  LDTM.x128 R4, tmem[UR4] ;  /* 0x00000004000479ee */ /* 0x010ee200083c0000 */
[----:B------:R-:W-:Y:S01]  /*24c0*/  NOP ;  /* 0x0000000000007918 */ /* 0x000fe20000000000 */
[----:B------:R-:W-:Y:S01]  /*24d0*/  ULEA UR4, UR22, UR8, 0xe ;  /* 0x0000000816047291 */ /* 0x000fe2000f8e70ff */
[----:B---3--:R-:W-:Y:S01]  /*24e0*/  VOTEU.ANY UP1, P0 ;  /* 0x0000000000ff7886 */ /* 0x008fe20000020100 */
[----:B------:R-:W-:Y:S01]  /*24f0*/  VOTEU.ANY UP0, P0 ;  /* 0x0000000000ff7886 */ /* 0x000fe20000000100 */
[----:B------:R-:W-:Y:S02]  /*2500*/  F2FP.BF16.F32.PACK_AB R4, R5, R4 ;  /* 0x000000040504723e */ /* 0x000fe400000010ff */
[----:B------:R-:W-:-:S02]  /*2510*/  F2FP.BF16.F32.PACK_AB R68, R69, R68 ;  /* 0x000000444544723e */ /* 0x000fc400000010ff */
[----:B------:R-:W-:Y:S02]  /*2520*/  F2FP.BF16.F32.PACK_AB R5, R7, R6 ;  /* 0x000000060705723e */ /* 0x000fe400000010ff */
[----:B------:R-:W-:Y:S02]  /*2530*/  F2FP.BF16.F32.PACK_AB R12, R13, R12 ;  /* 0x0000000c0d0c723e */ /* 0x000fe400000010ff */
[----:B------:R-:W-:Y:S02]  /*2540*/  F2FP.BF16.F32.PACK_AB R69, R71, R70 ;  /* 0x000000464745723e */ /* 0x000fe400000010ff */
[----:B------:R-:W-:Y:S02]  /*2550*/  F2FP.BF16.F32.PACK_AB R76, R77, R76 ;  /* 0x0000004c4d4c723e */ /* 0x000fe400000010ff */
[----:B------:R-:W-:Y:S02]  /*2560*/  F2FP.BF16.F32.PACK_AB R6, R9, R8 ;  /* 0x000000080906723e */ /* 0x000fe400000010ff */
[----:B------:R-:W-:-:S02]  /*2570*/  F2FP.BF16.F32.PACK_AB R7, R11, R10 ;  /* 0x0000000a0b07723e */ /* 0x000fc400000010ff */
[----:B------:R-:W-:Y:S02]  /*2580*/  F2FP.BF16.F32.PACK_AB R13, R15, R14 ;  /* 0x0000000e0f0d723e */ /* 0x000fe400000010ff */
[----:B------:R-:W-:Y:S01]  /*2590*/  F2FP.BF16.F32.PACK_AB R20, R21, R20 ;  /* 0x000000141514723e */ /* 0x000fe200000010ff */
[----:B--2---:R2:W-:Y:S01]  /*25a0*/  STS.128 [R0+UR8], R4 ;  /* 0x0000000400007988 */ /* 0x0045e20008000c08 */
[----:B------:R-:W-:Y:S02]  /*25b0*/  F2FP.BF16.F32.PACK_AB R70, R73, R72 ;  /* 0x000000484946723e */ /* 0x000fe400000010ff */
[----:B------:R-:W-:Y:S02]  /*25c0*/  F2FP.BF16.F32.PACK_AB R71, R75, R74 ;  /* 0x0000004a4b47723e */ /* 0x000fe400000010ff */
[----:B------:R-:W-:Y:S02]  /*25d0*/  F2FP.BF16.F32.PACK_AB R77, R79, R78 ;  /* 0x0000004e4f4d723e */ /* 0x000fe400000010ff */
[----:B------:R-:W-:Y:S01]  /*25e0*/  F2FP.BF16.F32.PACK_AB R84, R85, R84 ;  /* 0x000000545554723e */ /* 0x000fe200000010ff */
[----:B------:R3:W-:Y:S01]  /*25f0*/  STS.128 [R0+UR8+0x4000], R68 ;  /* 0x0040004400007988 */ /* 0x0007e20008000c08 */
[----:B------:R-:W-:-:S02]  /*2600*/  F2FP.BF16.F32.PACK_AB R14, R17, R16 ;  /* 0x00000010110e723e */ /* 0x000fc400000010ff */
[----:B------:R-:W-:Y:S02]  /*2610*/  F2FP.BF16.F32.PACK_AB R15, R19, R18 ;  /* 0x00000012130f723e */ /* 0x000fe400000010ff */
[----:B------:R-:W-:Y:S02]  /*2620*/  F2FP.BF16.F32.PACK_AB R21, R23, R22 ;  /* 0x000000161715723e */ /* 0x000fe400000010ff */
[----:B------:R-:W-:Y:S01]  /*2630*/  F2FP.BF16.F32.PACK_AB R28, R29, R28 ;  /* 0x0000001c1d1c723e */ /* 0x000fe200000010ff */
[----:B------:R4:W-:Y:S01]  /*2640*/  STS.128 [R2+UR8], R12 ;  /* 0x0000000c02007988 */ /* 0x0009e20008000c08 */
[----:B------:R-:W-:Y:S02]  /*2650*/  F2FP.BF16.F32.PACK_AB R78, R81, R80 ;  /* 0x00000050514e723e */ /* 0x000fe400000010ff */
[----:B------:R-:W-:Y:S02]  /*2660*/  F2FP.BF16.F32.PACK_AB R79, R83, R82 ;  /* 0x00000052534f723e */ /* 0x000fe400000010ff */
[----:B------:R-:W-:-:S02]  /*2670*/  F2FP.BF16.F32.PACK_AB R85, R87, R86 ;  /* 0x000000565755723e */ /* 0x000fc400000010ff */
[----:B------:R-:W-:Y:S01]  /*2680*/  F2FP.BF16.F32.PACK_AB R92, R93, R92 ;  /* 0x0000005c5d5c723e */ /* 0x000fe200000010ff */
[----:B------:R4:W-:Y:S01]  /*2690*/  STS.128 [R2+UR8+0x4000], R76 ;  /* 0x0040004c02007988 */ /* 0x0009e20008000c08 */
[----:B------:R-:W-:Y:S02]  /*26a0*/  F2FP.BF16.F32.PACK_AB R22, R25, R24 ;  /* 0x000000181916723e */ /* 0x000fe400000010ff */
[----:B------:R-:W-:Y:S02]  /*26b0*/  F2FP.BF16.F32.PACK_AB R23, R27, R26 ;  /* 0x0000001a1b17723e */ /* 0x000fe400000010ff */
[----:B------:R-:W-:Y:S02]  /*26c0*/  F2FP.BF16.F32.PACK_AB R29, R31, R30 ;  /* 0x0000001e1f1d723e */ /* 0x000fe400000010ff */
[----:B------:R-:W-:Y:S01]  /*26d0*/  F2FP.BF16.F32.PACK_AB R36, R37, R36 ;  /* 0x000000242524723e */ /* 0x000fe200000010ff */
[----:B------:R4:W-:Y:S01]  /*26e0*/  STS.128 [R3+UR8], R20 ;  /* 0x0000001403007988 */ /* 0x0009e20008000c08 */
[----:B------:R-:W-:-:S02]  /*26f0*/  F2FP.BF16.F32.PACK_AB R86, R89, R88 ;  /* 0x000000585956723e */ /* 0x000fc400000010ff */
[----:B------:R-:W-:Y:S02]  /*2700*/  F2FP.BF16.F32.PACK_AB R87, R91, R90 ;  /* 0x0000005a5b57723e */ /* 0x000fe400000010ff */
[----:B------:R-:W-:Y:S02]  /*2710*/  F2FP.BF16.F32.PACK_AB R93, R95, R94 ;  /* 0x0000005e5f5d723e */ /* 0x000fe400000010ff */
[----:B------:R-:W-:Y:S01]  /*2720*/  F2FP.BF16.F32.PACK_AB R100, R101, R100 ;  /* 0x000000646564723e */ /* 0x000fe200000010ff */
[----:B------:R4:W-:Y:S01]  /*2730*/  STS.128 [R3+UR8+0x4000], R84 ;  /* 0x0040005403007988 */ /* 0x0009e20008000c08 */
[----:B------:R-:W-:Y:S02]  /*2740*/  F2FP.BF16.F32.PACK_AB R30, R33, R32 ;  /* 0x00000020211e723e */ /* 0x000fe400000010ff */
[----:B------:R-:W-:Y:S02]  /*2750*/  F2FP.BF16.F32.PACK_AB R31, R35, R34 ;  /* 0x00000022231f723e */ /* 0x000fe400000010ff */
[----:B------:R-:W-:-:S02]  /*2760*/  F2FP.BF16.F32.PACK_AB R37, R39, R38 ;  /* 0x000000262725723e */ /* 0x000fc400000010ff */
[----:B------:R-:W-:Y:S02]  /*2770*/  F2FP.BF16.F32.PACK_AB R44, R45, R44 ;  /* 0x0000002c2d2c723e */ /* 0x000fe400000010ff */
[----:B------:R-:W-:Y:S02]  /*2780*/  F2FP.BF16.F32.PACK_AB R94, R97, R96 ;  /* 0x00000060615e723e */ /* 0x000fe400000010ff */
[----:B------:R-:W-:Y:S02]  /*2790*/  F2FP.BF16.F32.PACK_AB R95, R99, R98 ;  /* 0x00000062635f723e */ /* 0x000fe400000010ff */
[----:B------:R-:W-:Y:S02]  /*27a0*/  F2FP.BF16.F32.PACK_AB R101, R103, R102 ;  /* 0x000000666765723e */ /* 0x000fe400000010ff */
[----:B------:R-:W-:Y:S02]  /*27b0*/  F2FP.BF16.F32.PACK_AB R108, R109, R108 ;  /* 0x0000006c6d6c723e */ /* 0x000fe400000010ff */
[----:B------:R-:W-:-:S02]  /*27c0*/  LOP3.LUT R8, R0, 0x30, RZ, 0x3c, !PT ;  /* 0x0000003000087812 */ /* 0x000fc400078e3cff */
[----:B------:R-:W-:Y:S02]  /*27d0*/  F2FP.BF16.F32.PACK_AB R38, R41, R40 ;  /* 0x000000282926723e */ /* 0x000fe400000010ff */
[----:B------:R-:W-:Y:S01]  /*27e0*/  F2FP.BF16.F32.PACK_AB R39, R43, R42 ;  /* 0x0000002a2b27723e */ /* 0x000fe200000010ff */
[----:B------:R4:W-:Y:S01]  /*27f0*/  STS.128 [R8+UR8], R28 ;  /* 0x0000001c08007988 */ /* 0x0009e20008000c08 */
[----:B------:R-:W-:Y:S02]  /*2800*/  F2FP.BF16.F32.PACK_AB R45, R47, R46 ;  /* 0x0000002e2f2d723e */ /* 0x000fe400000010ff */
[----:B------:R-:W-:Y:S01]  /*2810*/  F2FP.BF16.F32.PACK_AB R52, R53, R52 ;  /* 0x000000343534723e */ /* 0x000fe200000010ff */
[----:B------:R4:W-:Y:S01]  /*2820*/  STS.128 [R8+UR8+0x4000], R92 ;  /* 0x0040005c08007988 */ /* 0x0009e20008000c08 */
[----:B------:R-:W-:Y:S02]  /*2830*/  F2FP.BF16.F32.PACK_AB R102, R105, R104 ;  /* 0x000000686966723e */ /* 0x000fe400000010ff */
[----:B------:R-:W-:-:S02]  /*2840*/  F2FP.BF16.F32.PACK_AB R103, R107, R106 ;  /* 0x0000006a6b67723e */ /* 0x000fc400000010ff */
[----:B------:R-:W-:Y:S02]  /*2850*/  F2FP.BF16.F32.PACK_AB R109, R111, R110 ;  /* 0x0000006e6f6d723e */ /* 0x000fe400000010ff */
[----:B------:R-:W-:Y:S02]  /*2860*/  F2FP.BF16.F32.PACK_AB R116, R117, R116 ;  /* 0x000000747574723e */ /* 0x000fe400000010ff */
[----:B------:R-:W-:Y:S02]  /*2870*/  LOP3.LUT R9, R0, 0x40, RZ, 0x3c, !PT ;  /* 0x0000004000097812 */ /* 0x000fe400078e3cff */
[----:B------:R-:W-:Y:S02]  /*2880*/  F2FP.BF16.F32.PACK_AB R46, R49, R48 ;  /* 0x00000030312e723e */ /* 0x000fe400000010ff */
[----:B------:R-:W-:Y:S01]  /*2890*/  F2FP.BF16.F32.PACK_AB R47, R51, R50 ;  /* 0x00000032332f723e */ /* 0x000fe200000010ff */
[----:B------:R4:W-:Y:S01]  /*28a0*/  STS.128 [R9+UR8], R36 ;  /* 0x0000002409007988 */ /* 0x0009e20008000c08 */
[----:B------:R-:W-:-:S02]  /*28b0*/  F2FP.BF16.F32.PACK_AB R53, R55, R54 ;  /* 0x000000363735723e */ /* 0x000fc400000010ff */
[----:B------:R-:W-:Y:S01]  /*28c0*/  F2FP.BF16.F32.PACK_AB R60, R61, R60 ;  /* 0x0000003c3d3c723e */ /* 0x000fe200000010ff */
[----:B------:R4:W-:Y:S01]  /*28d0*/  STS.128 [R9+UR8+0x4000], R100 ;  /* 0x0040006409007988 */ /* 0x0009e20008000c08 */
        /* <DEDUP_REMOVED lines=13> */
[C---:B--2---:R-:W-:Y:S02]  /*29b0*/  LOP3.LUT R4, R0.reuse, 0x60, RZ, 0x3c, !PT ;  /* 0x0000006000047812 */ /* 0x044fe400078e3cff */
[----:B------:R-:W-:Y:S02]  /*29c0*/  F2FP.BF16.F32.PACK_AB R62, R65, R64 ;  /* 0x00000040413e723e */ /* 0x000fe400000010ff */
[----:B------:R-:W-:Y:S01]  /*29d0*/  F2FP.BF16.F32.PACK_AB R63, R67, R66 ;  /* 0x00000042433f723e */ /* 0x000fe200000010ff */
[----:B------:R4:W-:Y:S01]  /*29e0*/  STS.128 [R4+UR8], R52 ;  /* 0x0000003404007988 */ /* 0x0009e20008000c08 */
[----:B------:R-:W-:Y:S02]  /*29f0*/  F2FP.BF16.F32.PACK_AB R126, R129, R128 ;  /* 0x00000080817e723e */ /* 0x000fe400000010ff */
[----:B------:R-:W-:Y:S01]  /*2a00*/  F2FP.BF16.F32.PACK_AB R127, R131, R130 ;  /* 0x00000082837f723e */ /* 0x000fe200000010ff */
[----:B------:R4:W-:Y:S01]  /*2a10*/  STS.128 [R4+UR8+0x4000], R116 ;  /* 0x0040007404007988 */ /* 0x0009e20008000c08 */
[----:B---3--:R-:W-:-:S05]  /*2a20*/  LOP3.LUT R0, R0, 0x70, RZ, 0x3c, !PT ;  /* 0x0000007000007812 */ /* 0x008fca00078e3cff */
[----:B------:R4:W-:Y:S04]  /*2a30*/  STS.128 [R0+UR8], R60 ;  /* 0x0000003c00007988 */ /* 0x0009e80008000c08 */
[----:B------:R4:W-:Y:S01]  /*2a40*/  STS.128 [R0+UR8+0x4000], R124 ;  /* 0x0040007c00007988 */ /* 0x0009e20008000c08 */
[----:B------:R2:W-:Y:S06]  /*2a50*/  MEMBAR.ALL.CTA ;  /* 0x0000000000007992 */ /* 0x0005ec0000008000 */
[----:B--2---:R-:W2:Y:S02]  /*2a60*/  FENCE.VIEW.ASYNC.S ;  /* 0x00000000000073c6 */ /* 0x004ea40000000000 */
[----:B--2---:R-:W-:Y:S06]  /*2a70*/  BAR.SYNC.DEFER_BLOCKING 0x0 ;  /* 0x0000000000007b1d */ /* 0x004fec0000010000 */
[----:B------:R4:W-:Y:S01]  /*2a80*/  @UP1 UTMASTG.2D [UR4], [UR20] ;  /* 0x00000004140013b5 */ /* 0x0009e20008008000 */
[----:B------:R0:W-:Y:S01]  /*2a90*/  UTMACMDFLUSH ;  /* 0x00000000000079b7 */ /* 0x0001e20000000000 */
[----:B------:R-:W-:-:S04]  /*2aa0*/  DEPBAR.LE SB0, 0x0 ;  /* 0x000080000000791a */ /* 0x000fc80000000000 */
[----:B------:R-:W-:Y:S08]  /*2ab0*/  BAR.SYNC.DEFER_BLOCKING 0x0 ;  /* 0x0000000000007b1d */ /* 0x000ff00000010000 */
[----:B------:R-:W-:Y:S06]  /*2ac0*/  BAR.SYNC.DEFER_BLOCKING 0x0 ;  /* 0x0000000000007b1d */ /* 0x000fec0000010000 */
[----:B----4-:R-:W-:Y:S05]  /*2ad0*/  @P2 BRA `(.L_x_67) ;  /* 0x0000000000a02947 */ /* 0x010fea0003800000 */
[----:B------:R-:W2:Y:S01]  /*2ae0*/  S2UR UR5, SR_CgaCtaId ;  /* 0x00000000000579c3 */ /* 0x000ea20000008800 */
[----:B------:R-:W-:Y:S01]  /*2af0*/  NOP ;  /* 0x0000000000007918 */ /* 0x000fe20000000000 */
[----:B------:R-:W-:Y:S01]  /*2b00*/  UMOV UR4, 0x50 ;  /* 0x0000005000047882 */ /* 0x000fe20000000000 */
[----:B------:R-:W-:Y:S02]  /*2b10*/  IMAD.U32 R0, RZ, RZ, UR23 ;  /* 0x00000017ff007e24 */ /* 0x000fe4000f8e00ff */
[----:B------:R-:W-:Y:S02]  /*2b20*/  IMAD.MOV.U32 R3, RZ, RZ, 0xf ;  /* 0x0000000fff037424 */ /* 0x000fe400078e00ff */
[----:B------:R-:W-:Y:S01]  /*2b30*/  IMAD.MOV.U32 R7, RZ, RZ, 0x1 ;  /* 0x00000001ff077424 */ /* 0x000fe200078e00ff */
[----:B------:R-:W-:-:S04]  /*2b40*/  LOP3.LUT R0, R0, 0xffff, RZ, 0xc0, !PT ;  /* 0x0000ffff00007812 */ /* 0x000fc800078ec0ff */
[----:B------:R-:W-:-:S05]  /*2b50*/  SHF.R.U32.HI R0, RZ, 0x5, R0 ;  /* 0x00000005ff007819 */ /* 0x000fca0000011600 */
[----:B------:R-:W-:Y:S01]  /*2b60*/  VIADD R2, R0, 0x10 ;  /* 0x0000001000027836 */ /* 0x000fe20000000000 */
[----:B------:R-:W-:Y:S01]  /*2b70*/  SHF.L.U32 R0, R3, R0, RZ ;  /* 0x0000000003007219 */ /* 0x000fe200000006ff */
[----:B--2---:R-:W-:-:S03]  /*2b80*/  ULEA UR6, UR5, UR4, 0x18 ;  /* 0x0000000405067291 */ /* 0x004fc6000f8ec0ff */
[----:B------:R-:W-:-:S04]  /*2b90*/  SHF.L.U32 R3, R7, R2, RZ ;  /* 0x0000000207037219 */ /* 0x000fc800000006ff */
[----:B------:R-:W-:Y:S02]  /*2ba0*/  LOP3.LUT R0, R3, R0, RZ, 0xfc, !PT ;  /* 0x0000000003007212 */ /* 0x000fe400078efcff */
[----:B------:R-:W2:Y:S02]  /*2bb0*/  LDS R5, [UR6] ;  /* 0x00000006ff057984 */ /* 0x000ea40008000800 */
[C---:B------:R-:W-:Y:S02]  /*2bc0*/  LOP3.LUT R2, R0.reuse, 0xffff, RZ, 0xc0, !PT ;  /* 0x0000ffff00027812 */ /* 0x040fe400078ec0ff */
[----:B--2---:R-:W-:-:S04]  /*2bd0*/  LOP3.LUT R3, R0, 0xffff, R5, 0x80, !PT ;  /* 0x0000ffff00037812 */ /* 0x004fc800078e8005 */
[----:B------:R-:W-:-:S13]  /*2be0*/  ISETP.NE.AND P0, PT, R3, R2, PT ;  /* 0x000000020300720c */ /* 0x000fda0003f05270 */
[----:B------:R-:W-:Y:S05]  /*2bf0*/  @P0 BRA `(.L_x_68) ;  /* 0x0000000000500947 */ /* 0x000fea0003800000 */
[----:B------:R-:W-:Y:S02]  /*2c00*/  SHF.R.U32.HI R5, RZ, 0x10, R5 ;  /* 0x00000010ff057819 */ /* 0x000fe40000011605 */
[----:B------:R-:W-:-:S04]  /*2c10*/  SHF.R.U32.HI R2, RZ, 0x10, R0 ;  /* 0x00000010ff027819 */ /* 0x000fc80000011600 */
[----:B------:R-:W-:-:S04]  /*2c20*/  LOP3.LUT R5, R5, R2, RZ, 0xc0, !PT ;  /* 0x0000000205057212 */ /* 0x000fc800078ec0ff */
[----:B------:R-:W-:-:S13]  /*2c30*/  ISETP.NE.AND P0, PT, R5, R2, PT ;  /* 0x000000020500720c */ /* 0x000fda0003f05270 */
[----:B------:R-:W-:Y:S05]  /*2c40*/  @P0 BRA `(.L_x_69) ;  /* 0x0000000000300947 */ /* 0x000fea0003800000 */
[----:B------:R-:W-:Y:S01]  /*2c50*/  R2UR UR4, R0 ;  /* 0x00000000000472ca */ /* 0x000fe200000e0000 */
[----:B------:R-:W-:Y:S01]  /*2c60*/  VOTEU.ANY UR5, UPT, PT ;  /* 0x0000000000057886 */ /* 0x000fe200038e0100 */
[----:B------:R-:W2:Y:S01]  /*2c70*/  S2R R0, SR_LANEID ;  /* 0x0000000000007919 */ /* 0x000ea20000000000 */
[----:B------:R-:W-:-:S10]  /*2c80*/  UFLO.U32 UR5, UR5 ;  /* 0x00000005000572bd */ /* 0x000fd400080e0000 */
[----:B------:R-:W-:-:S06]  /*2c90*/  ULOP3.LUT UR4, URZ, UR4, URZ, 0x33, !UPT ;  /* 0x00000004ff047292 */ /* 0x000fcc000f8e33ff */
[----:B------:R-:W-:-:S04]  /*2ca0*/  IMAD.U32 R2, RZ, RZ, UR4 ;  /* 0x00000004ff027e24 */ /* 0x000fc8000f8e00ff */
[----:B------:R-:W3:Y:S02]  /*2cb0*/  REDUX UR7, R2 ;  /* 0x00000000020773c4 */ /* 0x000ee40000000000 */
[----:B------:R4:W-:Y:S01]  /*2cc0*/  UTCATOMSWS.AND URZ, UR4 ;  /* 0x0000000400ff79e3 */ /* 0x0009e20008000000 */
[----:B--2---:R-:W-:Y:S01]  /*2cd0*/  ISETP.EQ.U32.AND P0, PT, R0, UR5, PT ;  /* 0x0000000500007c0c */ /* 0x004fe2000bf02070 */
[----:B---3--:R-:W-:-:S12]  /*2ce0*/  IMAD.U32 R0, RZ, RZ, UR7 ;  /* 0x00000007ff007e24 */ /* 0x008fd8000f8e00ff */
[----:B------:R4:W-:Y:S01]  /*2cf0*/  @P0 ATOMS.AND RZ, [UR6], R0 ;  /* 0x00000000ffff098c */ /* 0x0009e2000a800006 */
[----:B------:R-:W-:Y:S05]  /*2d00*/  BRA `(.L_x_67) ;  /* 0x0000000000147947 */ /* 0x000fea0003800000 */
.L_x_69:
[----:B------:R-:W-:-:S07]  /*2d10*/  MOV R2, 0x2d30 ;  /* 0x00002d3000027802 */ /* 0x000fce0000000f00 */
[----:B-1----:R-:W-:Y:S05]  /*2d20*/  CALL.REL.NOINC `($__internal_0_$__cuda_sm10x_tcgen05_guardrail_trap_col_being_dealloced_not_returned_by_alloc) ;  /* 0x0000000000447944 */ /* 0x002fea0003c00000 */
[----:B------:R-:W-:Y:S05]  /*2d30*/  BRA `(.L_x_67) ;  /* 0x0000000000087947 */ /* 0x000fea0003800000 */
.L_x_68:
[----:B------:R-:W-:-:S07]  /*2d40*/  MOV R2, 0x2d60 ;  /* 0x00002d6000027802 */ /* 0x000fce0000000f00 */
[----:B-1----:R-:W-:Y:S05]  /*2d50*/  CALL.REL.NOINC `($__internal_2_$__cuda_sm10x_tcgen05_guardrail_trap_unallocated_columns_being_dealloced) ;  /* 0x0000000000507944 */ /* 0x002fea0003c00000 */
.L_x_67:
[----:B------:R-:W-:Y:S01]  /*2d60*/  NOP ;  /* 0x0000000000007918 */ /* 0x000fe20000000000 */
[----:B----4-:R-:W-:Y:S05]  /*2d70*/  EXIT ;  /* 0x000000000000794d */ /* 0x010fea0003800000 */
.L_x_56:
[----:B------:R-:W2:Y:S02]  /*2d80*/  SYNCS.PHASECHK.TRANS64.TRYWAIT P0, [UR8+0x10000], RZ ;  /* 0x010000ffff0075a7 */ /* 0x000ea40008001108 */
[----:B--2---:R-:W-:Y:S05]  /*2d90*/  @!P0 BRA `(.L_x_56) ;  /* 0xfffffffc00f88947 */ /* 0x004fea000383ffff */
[----:B------:R-:W-:Y:S05]  /*2da0*/  BRA `(.L_x_70) ;  /* 0xffffffec00547947 */ /* 0x000fea000383ffff */
.L_x_58:
[----:B------:R-:W2:Y:S02]  /*2db0*/  SYNCS.PHASECHK.TRANS64.TRYWAIT P1, [UR8+0x10010], RZ ;  /* 0x010010ffff0075a7 */ /* 0x000ea40008021108 */
[----:B--2---:R-:W-:Y:S05]  /*2dc0*/  @!P1 BRA `(.L_x_58) ;  /* 0xfffffffc00f89947 */ /* 0x004fea000383ffff */
[----:B------:R-:W-:Y:S05]  /*2dd0*/  BRA `(.L_x_71) ;  /* 0xffffffec00f07947 */ /* 0x000fea000383ffff */
.L_x_59:
[----:B------:R-:W3:Y:S02]  /*2de0*/  SYNCS.PHASECHK.TRANS64.TRYWAIT P0, [UR28+0x10000], R2 ;  /* 0x01000002ff0075a7 */ /* 0x000ee4000800111c */
[----:B---3--:R-:W-:Y:S05]  /*2df0*/  @!P0 BRA `(.L_x_59) ;  /* 0xfffffffc00f88947 */ /* 0x008fea000383ffff */
[----:B------:R-:W-:Y:S05]  /*2e00*/  BRA `(.L_x_72) ;  /* 0xfffffff0006c7947 */ /* 0x000fea000383ffff */
.L_x_61:
[----:B------:R-:W3:Y:S02]  /*2e10*/  SYNCS.PHASECHK.TRANS64.TRYWAIT P0, [UR28+0x10010], R2 ;  /* 0x01001002ff0075a7 */ /* 0x000ee4000800111c */
[----:B---3--:R-:W-:Y:S05]  /*2e20*/  @!P0 BRA `(.L_x_61) ;  /* 0xfffffffc00f88947 */ /* 0x008fea000383ffff */
[----:B------:R-:W-:Y:S05]  /*2e30*/  BRA `(.L_x_73) ;  /* 0xfffffff400147947 */ /* 0x000fea000383ffff */
        .weak           $__internal_0_$__cuda_sm10x_tcgen05_guardrail_trap_col_being_dealloced_not_returned_by_alloc
        .type           $__internal_0_$__cuda_sm10x_tcgen05_guardrail_trap_col_being_dealloced_not_returned_by_alloc,@function
        .size           $__internal_0_$__cuda_sm10x_tcgen05_guardrail_trap_col_being_dealloced_not_returned_by_alloc,($__internal_1_$__cuda_sm10x_tcgen05_guardrail_trap_phase_invalid_during_alloc - $__internal_0_$__cuda_sm10x_tcgen05_guardrail_trap_col_being_dealloced_not_returned_by_alloc)
$__internal_0_$__cuda_sm10x_tcgen05_guardrail_trap_col_being_dealloced_not_returned_by_alloc:
[----:B------:R-:W-:Y:S05]  /*2e40*/  BPT.TRAP 0x1 ;  /* 0x000000040000795c */ /* 0x000fea0000300000 */
[----:B------:R-:W-:-:S04]  /*2e50*/  IMAD.MOV.U32 R3, RZ, RZ, 0x0 ;  /* 0x00000000ff037424 */ /* 0x000fc800078e00ff */
[----:B------:R-:W-:Y:S05]  /*2e60*/  RET.REL.NODEC R2 `(gluon_tcgen05) ;  /* 0xffffffd002647950 */ /* 0x000fea0003c3ffff */
        .weak           $__internal_1_$__cuda_sm10x_tcgen05_guardrail_trap_phase_invalid_during_alloc
        .type           $__internal_1_$__cuda_sm10x_tcgen05_guardrail_trap_phase_invalid_during_alloc,@function
        .size           $__internal_1_$__cuda_sm10x_tcgen05_guardrail_trap_phase_invalid_during_alloc,($__internal_2_$__cuda_sm10x_tcgen05_guardrail_trap_unallocated_columns_being_dealloced - $__internal_1_$__cuda_sm10x_tcgen05_guardrail_trap_phase_invalid_during_alloc)
$__internal_1_$__cuda_sm10x_tcgen05_guardrail_trap_phase_invalid_during_alloc:
[----:B------:R-:W-:Y:S05]  /*2e70*/  BPT.TRAP 0x1 ;  /* 0x000000040000795c */ /* 0x000fea0000300000 */
[----:B------:R-:W-:-:S04]  /*2e80*/  IMAD.MOV.U32 R3, RZ, RZ, 0x0 ;  /* 0x00000000ff037424 */ /* 0x000fc800078e00ff */
[----:B------:R-:W-:Y:S05]  /*2e90*/  RET.REL.NODEC R2 `(gluon_tcgen05) ;  /* 0xffffffd002587950 */ /* 0x000fea0003c3ffff */
        .weak           $__internal_2_$__cuda_sm10x_tcgen05_guardrail_trap_unallocated_columns_being_dealloced
        .type           $__internal_2_$__cuda_sm10x_tcgen05_guardrail_trap_unallocated_columns_being_dealloced,@function
        .size           $__internal_2_$__cuda_sm10x_tcgen05_guardrail_trap_unallocated_columns_being_dealloced,(.L_x_77 - $__internal_2_$__cuda_sm10x_tcgen05_guardrail_trap_unallocated_columns_being_dealloced)
$__internal_2_$__cuda_sm10x_tcgen05_guardrail_trap_unallocated_columns_being_dealloced:
[----:B------:R-:W-:Y:S05]  /*2ea0*/  BPT.TRAP 0x1 ;  /* 0x000000040000795c */ /* 0x000fea0000300000 */
[----:B------:R-:W-:-:S04]  /*2eb0*/  IMAD.MOV.U32 R3, RZ, RZ, 0x0 ;  /* 0x00000000ff037424 */ /* 0x000fc800078e00ff */
[----:B------:R-:W-:Y:S05]  /*2ec0*/  RET.REL.NODEC R2 `(gluon_tcgen05) ;  /* 0xffffffd0024c7950 */ /* 0x000fea0003c3ffff */
.L_x_74:
[----:B------:R-:W-:-:S00]  /*2ed0*/  BRA `(.L_x_74) ;  /* 0xfffffffc00fc7947 */ /* 0x000fc0000383ffff */
[----:B------:R-:W-:-:S00]  /*2ee0*/  NOP ;  /* 0x0000000000007918 */ /* 0x000fc00000000000 */
        /* <DEDUP_REMOVED lines=9> */
.L_x_77:


//--------------------- .nv.shared.gluon_tcgen05  --------------------------
	.section	.nv.shared.gluon_tcgen05,"aw",@nobits
	.sectionflags	@""
	.align	16
	.zero		1024


//--------------------- .nv.shared.reserved.0     --------------------------
	.section	.nv.shared.reserved.0,"aw",@nobits
	.align	8
	.weak		__nv_reservedSMEM_offset_0_alias
	.size		__nv_reservedSMEM_offset_0_alias, 0, 64
	.other		__nv_reservedSMEM_offset_0_alias,@"STO_CUDA_RESERVED_SHARED STV_DEFAULT"
__nv_reservedSMEM_offset_0_alias:
	.zero		0
.nv.shared.reserved.0:
	.zero		64
	.weak		__nv_reservedSMEM_allocation_phase
	.type		__nv_reservedSMEM_allocation_phase,@object
	.size		__nv_reservedSMEM_allocation_phase,(.L_0 - __nv_reservedSMEM_allocation_phase)
__nv_reservedSMEM_allocation_phase:
	.zero		1
.L_0:
	.zero		7
	.weak		__nv_reservedSMEM_devtool_atexit_pc
	.type		__nv_reservedSMEM_devtool_atexit_pc,@object
	.size		__nv_reservedSMEM_devtool_atexit_pc,(__nv_reservedSMEM_allocation_mask - __nv_reservedSMEM_devtool_atexit_pc)
__nv_reservedSMEM_devtool_atexit_pc:
	.zero		8
	.weak		__nv_reservedSMEM_allocation_mask
	.type		__nv_reservedSMEM_allocation_mask,@object
	.size		__nv_reservedSMEM_allocation_mask,(.L_2 - __nv_reservedSMEM_allocation_mask)
__nv_reservedSMEM_allocation_mask:
	.zero		4
.L_2:


//--------------------- .nv.constant0.gluon_tcgen05 --------------------------
	.section	.nv.constant0.gluon_tcgen05,"a",@progbits
	.sectionflags	@""
	.align	4
.nv.constant0.gluon_tcgen05:
	.zero		976


//--------------------- SYMBOLS --------------------------

	.type		.nv.reservedSmem.offset0,@object
	.size		.nv.reservedSmem.offset0,0x4
	.type		.nv.reservedSmem.cap,@object
	.size		.nv.reservedSmem.cap,0x4
